	.target	sm_80

	.elftype	@"ET_EXEC"


//--------------------- .note.nv.tkinfo           --------------------------
	.section	.note.nv.tkinfo,"",@"SHT_NOTE"
	.sectionflags	@"SHF_NOTE_NV_TKINFO"
	.tkinfo
        /*0018*/ 	.word	0x00000002
        /*0030*/ 	.string	""
        /*0030*/ 	.string	"ptxas"
        /*0030*/ 	.string	"Cuda compilation tools, release 13.0, V13.0.88"
        /*0030*/ 	.string	"Build cuda_13.0.r13.0/compiler.36424714_0"
        /*0030*/ 	.string	"-v  -suppress-debug-info  -lineinfo  -arch sm_80 "



//--------------------- .note.nv.cuinfo           --------------------------
	.section	.note.nv.cuinfo,"",@"SHT_NOTE"
	.sectionflags	@"SHF_NOTE_NV_CUINFO"
        /*0018*/ 	.short	0x0002
        /*001a*/ 	.short	0x0050
        /*001c*/ 	.short	0x0082
	.zero		2


//--------------------- .nv.info                  --------------------------
	.section	.nv.info,"",@"SHT_CUDA_INFO"
	.align	4


	//----- nvinfo : EIATTR_REGCOUNT
	.align		4
        /*0000*/ 	.byte	0x04, 0x2f
        /*0002*/ 	.short	(.L_1 - .L_0)
	.align		4
.L_0:
        /*0004*/ 	.word	index@(matmul_kernel)
        /*0008*/ 	.word	0x000000fe


	//----- nvinfo : EIATTR_FRAME_SIZE
	.align		4
.L_1:
        /*000c*/ 	.byte	0x04, 0x11
        /*000e*/ 	.short	(.L_3 - .L_2)
	.align		4
.L_2:
        /*0010*/ 	.word	index@(matmul_kernel)
        /*0014*/ 	.word	0x00000000


	//----- nvinfo : EIATTR_MIN_STACK_SIZE
	.align		4
.L_3:
        /*0018*/ 	.byte	0x04, 0x12
        /*001a*/ 	.short	(.L_5 - .L_4)
	.align		4
.L_4:
        /*001c*/ 	.word	index@(matmul_kernel)
        /*0020*/ 	.word	0x00000000
.L_5:


//--------------------- .nv.info.matmul_kernel    --------------------------
	.section	.nv.info.matmul_kernel,"",@"SHT_CUDA_INFO"
	.sectionflags	@""
	.align	4


	//----- nvinfo : EIATTR_CUDA_API_VERSION
	.align		4
        /*0000*/ 	.byte	0x04, 0x37
        /*0002*/ 	.short	(.L_7 - .L_6)
.L_6:
        /*0004*/ 	.word	0x00000082


	//----- nvinfo : EIATTR_SW2861232_WAR
	.align		4
.L_7:
        /*0008*/ 	.byte	0x01, 0x35
	.zero		2


	//----- nvinfo : EIATTR_PARAM_CBANK
	.align		4
        /*000c*/ 	.byte	0x04, 0x0a
        /*000e*/ 	.short	(.L_9 - .L_8)
	.align		4
.L_8:
        /*0010*/ 	.word	index@(.nv.constant0.matmul_kernel)
        /*0014*/ 	.short	0x0160
        /*0016*/ 	.short	0x0050


	//----- nvinfo : EIATTR_CBANK_PARAM_SIZE
	.align		4
.L_9:
        /*0018*/ 	.byte	0x03, 0x19
        /*001a*/ 	.short	0x0050


	//----- nvinfo : EIATTR_KPARAM_INFO
	.align		4
        /*001c*/ 	.byte	0x04, 0x17
        /*001e*/ 	.short	(.L_11 - .L_10)
.L_10:
        /*0020*/ 	.word	0x00000000
        /*0024*/ 	.short	0x000d
        /*0026*/ 	.short	0x0048
        /*0028*/ 	.byte	0x00, 0xf4, 0x21, 0x00


	//----- nvinfo : EIATTR_KPARAM_INFO
	.align		4
.L_11:
        /*002c*/ 	.byte	0x04, 0x17
        /*002e*/ 	.short	(.L_13 - .L_12)
.L_12:
        /*0030*/ 	.word	0x00000000
        /*0034*/ 	.short	0x000c
        /*0036*/ 	.short	0x0040
        /*0038*/ 	.byte	0x00, 0xf4, 0x21, 0x00


	//----- nvinfo : EIATTR_KPARAM_INFO
	.align		4
.L_13:
        /*003c*/ 	.byte	0x04, 0x17
        /*003e*/ 	.short	(.L_15 - .L_14)
.L_14:
        /*0040*/ 	.word	0x00000000
        /*0044*/ 	.short	0x000b
        /*0046*/ 	.short	0x0038
        /*0048*/ 	.byte	0x00, 0xf0, 0x11, 0x00


	//----- nvinfo : EIATTR_KPARAM_INFO
	.align		4
.L_15:
        /*004c*/ 	.byte	0x04, 0x17
        /*004e*/ 	.short	(.L_17 - .L_16)
.L_16:
        /*0050*/ 	.word	0x00000000
        /*0054*/ 	.short	0x000a
        /*0056*/ 	.short	0x0034
        /*0058*/ 	.byte	0x00, 0xf0, 0x11, 0x00


	//----- nvinfo : EIATTR_KPARAM_INFO
	.align		4
.L_17:
        /*005c*/ 	.byte	0x04, 0x17
        /*005e*/ 	.short	(.L_19 - .L_18)
.L_18:
        /*0060*/ 	.word	0x00000000
        /*0064*/ 	.short	0x0009
        /*0066*/ 	.short	0x0030
        /*0068*/ 	.byte	0x00, 0xf0, 0x11, 0x00


	//----- nvinfo : EIATTR_KPARAM_INFO
	.align		4
.L_19:
        /*006c*/ 	.byte	0x04, 0x17
        /*006e*/ 	.short	(.L_21 - .L_20)
.L_20:
        /*0070*/ 	.word	0x00000000
        /*0074*/ 	.short	0x0008
        /*0076*/ 	.short	0x002c
        /*0078*/ 	.byte	0x00, 0xf0, 0x11, 0x00


	//----- nvinfo : EIATTR_KPARAM_INFO
	.align		4
.L_21:
        /*007c*/ 	.byte	0x04, 0x17
        /*007e*/ 	.short	(.L_23 - .L_22)
.L_22:
        /*0080*/ 	.word	0x00000000
        /*0084*/ 	.short	0x0007
        /*0086*/ 	.short	0x0028
        /*0088*/ 	.byte	0x00, 0xf0, 0x11, 0x00


	//----- nvinfo : EIATTR_KPARAM_INFO
	.align		4
.L_23:
        /*008c*/ 	.byte	0x04, 0x17
        /*008e*/ 	.short	(.L_25 - .L_24)
.L_24:
        /*0090*/ 	.word	0x00000000
        /*0094*/ 	.short	0x0006
        /*0096*/ 	.short	0x0024
        /*0098*/ 	.byte	0x00, 0xf0, 0x11, 0x00


	//----- nvinfo : EIATTR_KPARAM_INFO
	.align		4
.L_25:
        /*009c*/ 	.byte	0x04, 0x17
        /*009e*/ 	.short	(.L_27 - .L_26)
.L_26:
        /*00a0*/ 	.word	0x00000000
        /*00a4*/ 	.short	0x0005
        /*00a6*/ 	.short	0x0020
        /*00a8*/ 	.byte	0x00, 0xf0, 0x11, 0x00


	//----- nvinfo : EIATTR_KPARAM_INFO
	.align		4
.L_27:
        /*00ac*/ 	.byte	0x04, 0x17
        /*00ae*/ 	.short	(.L_29 - .L_28)
.L_28:
        /*00b0*/ 	.word	0x00000000
        /*00b4*/ 	.short	0x0004
        /*00b6*/ 	.short	0x001c
        /*00b8*/ 	.byte	0x00, 0xf0, 0x11, 0x00


	//----- nvinfo : EIATTR_KPARAM_INFO
	.align		4
.L_29:
        /*00bc*/ 	.byte	0x04, 0x17
        /*00be*/ 	.short	(.L_31 - .L_30)
.L_30:
        /*00c0*/ 	.word	0x00000000
        /*00c4*/ 	.short	0x0003
        /*00c6*/ 	.short	0x0018
        /*00c8*/ 	.byte	0x00, 0xf0, 0x11, 0x00


	//----- nvinfo : EIATTR_KPARAM_INFO
	.align		4
.L_31:
        /*00cc*/ 	.byte	0x04, 0x17
        /*00ce*/ 	.short	(.L_33 - .L_32)
.L_32:
        /*00d0*/ 	.word	0x00000000
        /*00d4*/ 	.short	0x0002
        /*00d6*/ 	.short	0x0010
        /*00d8*/ 	.byte	0x00, 0xf4, 0x21, 0x00


	//----- nvinfo : EIATTR_KPARAM_INFO
	.align		4
.L_33:
        /*00dc*/ 	.byte	0x04, 0x17
        /*00de*/ 	.short	(.L_35 - .L_34)
.L_34:
        /*00e0*/ 	.word	0x00000000
        /*00e4*/ 	.short	0x0001
        /*00e6*/ 	.short	0x0008
        /*00e8*/ 	.byte	0x00, 0xf4, 0x21, 0x00


	//----- nvinfo : EIATTR_KPARAM_INFO
	.align		4
.L_35:
        /*00ec*/ 	.byte	0x04, 0x17
        /*00ee*/ 	.short	(.L_37 - .L_36)
.L_36:
        /*00f0*/ 	.word	0x00000000
        /*00f4*/ 	.short	0x0000
        /*00f6*/ 	.short	0x0000
        /*00f8*/ 	.byte	0x00, 0xf4, 0x21, 0x00


	//----- nvinfo : EIATTR_MAXREG_COUNT
	.align		4
.L_37:
        /*00fc*/ 	.byte	0x03, 0x1b
        /*00fe*/ 	.short	0x00ff


	//----- nvinfo : EIATTR_NUM_BARRIERS
	.align		4
        /*0100*/ 	.byte	0x02, 0x4c
        /*0102*/ 	.byte	0x01
	.zero		1


	//----- nvinfo : EIATTR_MERCURY_ISA_VERSION
	.align		4
        /*0104*/ 	.byte	0x03, 0x5f
        /*0106*/ 	.short	0x0000


	//----- nvinfo : EIATTR_EXIT_INSTR_OFFSETS
	.align		4
        /*0108*/ 	.byte	0x04, 0x1c
        /*010a*/ 	.short	(.L_39 - .L_38)


	//   ....[0]....
.L_38:
        /*010c*/ 	.word	0x00008320


	//   ....[1]....
        /*0110*/ 	.word	0x00008350


	//----- nvinfo : EIATTR_REQNTID
	.align		4
.L_39:
        /*0114*/ 	.byte	0x04, 0x10
        /*0116*/ 	.short	(.L_41 - .L_40)
.L_40:
        /*0118*/ 	.word	0x00000100
        /*011c*/ 	.word	0x00000001
        /*0120*/ 	.word	0x00000001
.L_41:


//--------------------- .nv.callgraph             --------------------------
	.section	.nv.callgraph,"",@"SHT_CUDA_CALLGRAPH"
	.align	4
	.sectionentsize	8
	.align		4
        /*0000*/ 	.word	0x00000000
	.align		4
        /*0004*/ 	.word	0xffffffff
	.align		4
        /*0008*/ 	.word	0x00000000
	.align		4
        /*000c*/ 	.word	0xfffffffe
	.align		4
        /*0010*/ 	.word	0x00000000
	.align		4
        /*0014*/ 	.word	0xfffffffd
	.align		4
        /*0018*/ 	.word	0x00000000
	.align		4
        /*001c*/ 	.word	0xfffffffc


//--------------------- .nv.rel.action            --------------------------
	.section	.nv.rel.action,"",@"SHT_CUDA_RELOCINFO"
	.align	8
	.sectionentsize	8
        /*0000*/ 	.byte	0x73, 0x00, 0x00, 0x00, 0x00, 0x00, 0x00, 0x00, 0x00, 0x00, 0x00, 0x11, 0x25, 0x00, 0x05, 0x36


//--------------------- .nv.constant0.matmul_kernel --------------------------
	.section	.nv.constant0.matmul_kernel,"a",@progbits
	.sectionflags	@""
	.align	4
.nv.constant0.matmul_kernel:
	.zero		432


//--------------------- .text.matmul_kernel       --------------------------
	.section	.text.matmul_kernel,"ax",@progbits
	.sectioninfo	@"SHI_REGISTERS=254"
	.align	128
        .global         matmul_kernel
        .type           matmul_kernel,@function
        .size           matmul_kernel,(.L_x_5 - matmul_kernel)
        .other          matmul_kernel,@"STO_CUDA_ENTRY STV_DEFAULT"
matmul_kernel:
.text.matmul_kernel:
[----:B------:R-:W-:Y:S02]  /*0000*/  IMAD.MOV.U32 R1, RZ, RZ, c[0x0][0x28] ;  /* 0x00000a00ff017624 */ /* 0x000fe400078e00ff */
[----:B------:R-:W-:Y:S01]  /*0010*/  IMAD.MOV.U32 R0, RZ, RZ, c[0x0][0x17c] ;  /* 0x00005f00ff007624 */ /* 0x000fe200078e00ff */
[----:B------:R-:W0:Y:S01]  /*0020*/  S2R R5, SR_CTAID.X ;  /* 0x0000000000057919 */ /* 0x000e220000002500 */
[----:B------:R-:W-:Y:S01]  /*0030*/  IMAD.MOV.U32 R202, RZ, RZ, c[0x0][0x180] ;  /* 0x00006000ffca7624 */ /* 0x000fe200078e00ff */
[----:B------:R-:W-:Y:S02]  /*0040*/  ULDC UR4, c[0x0][0x180] ;  /* 0x0000600000047ab9 */ /* 0x000fe40000000800 */
[----:B------:R-:W-:Y:S01]  /*0050*/  IADD3 R0, R0, 0x7f, RZ ;  /* 0x0000007f00007810 */ /* 0x000fe20007ffe0ff */
[----:B------:R-:W1:Y:S01]  /*0060*/  S2R R175, SR_TID.X ;  /* 0x0000000000af7919 */ /* 0x000e620000002100 */
[----:B------:R-:W-:Y:S01]  /*0070*/  IADD3 R202, R202, 0x7f, RZ ;  /* 0x0000007fcaca7810 */ /* 0x000fe20007ffe0ff */
[----:B------:R-:W-:Y:S01]  /*0080*/  ULDC.64 UR6, c[0x0][0x118] ;  /* 0x0000460000067ab9 */ /* 0x000fe20000000a00 */
[----:B------:R-:W-:-:S04]  /*0090*/  SHF.R.S32.HI R3, RZ, 0x1f, R0 ;  /* 0x0000001fff037819 */ /* 0x000fc80000011400 */
[----:B------:R-:W-:-:S04]  /*00a0*/  LEA.HI R3, R3, R0, RZ, 0x7 ;  /* 0x0000000003037211 */ /* 0x000fc800078f38ff */
[----:B------:R-:W-:-:S05]  /*00b0*/  SHF.R.S32.HI R3, RZ, 0x7, R3 ;  /* 0x00000007ff037819 */ /* 0x000fca0000011403 */
[----:B------:R-:W-:Y:S01]  /*00c0*/  IMAD.SHL.U32 R4, R3, 0x8, RZ ;  /* 0x0000000803047824 */ /* 0x000fe200078e00ff */
[----:B0-----:R-:W-:-:S04]  /*00d0*/  IABS R8, R5 ;  /* 0x0000000500087213 */ /* 0x001fc80000000000 */
[-C--:B------:R-:W-:Y:S02]  /*00e0*/  IABS R7, R4.reuse ;  /* 0x0000000400077213 */ /* 0x080fe40000000000 */
[----:B------:R-:W-:Y:S02]  /*00f0*/  IABS R10, R4 ;  /* 0x00000004000a7213 */ /* 0x000fe40000000000 */
[----:B------:R-:W0:Y:S01]  /*0100*/  I2F.RP R0, R7 ;  /* 0x0000000700007306 */ /* 0x000e220000209400 */
[----:B-1----:R-:W-:Y:S02]  /*0110*/  SHF.R.U32.HI R219, RZ, 0x5, R175 ;  /* 0x00000005ffdb7819 */ /* 0x002fe400000116af */
[----:B------:R-:W-:Y:S02]  /*0120*/  LOP3.LUT R220, R175, 0xe0, RZ, 0xc0, !PT ;  /* 0x000000e0afdc7812 */ /* 0x000fe400078ec0ff */
[----:B------:R-:W-:-:S04]  /*0130*/  SGXT.U32 R219, R219, 0x3 ;  /* 0x00000003dbdb781a */ /* 0x000fc80000000000 */
[C---:B------:R-:W-:Y:S02]  /*0140*/  LOP3.LUT R218, R219.reuse, 0x8, RZ, 0xfc, !PT ;  /* 0x00000008dbda7812 */ /* 0x040fe400078efcff */
[C---:B------:R-:W-:Y:S02]  /*0150*/  LOP3.LUT R217, R219.reuse, 0x10, RZ, 0xfc, !PT ;  /* 0x00000010dbd97812 */ /* 0x040fe400078efcff */
[C---:B------:R-:W-:Y:S02]  /*0160*/  LOP3.LUT R216, R219.reuse, 0x18, RZ, 0xfc, !PT ;  /* 0x00000018dbd87812 */ /* 0x040fe400078efcff */
[C---:B------:R-:W-:Y:S01]  /*0170*/  LOP3.LUT R215, R219.reuse, 0x20, RZ, 0xfc, !PT ;  /* 0x00000020dbd77812 */ /* 0x040fe200078efcff */
[----:B0-----:R-:W0:Y:S01]  /*0180*/  MUFU.RCP R0, R0 ;  /* 0x0000000000007308 */ /* 0x001e220000001000 */
[C---:B------:R-:W-:Y:S02]  /*0190*/  LOP3.LUT R214, R219.reuse, 0x28, RZ, 0xfc, !PT ;  /* 0x00000028dbd67812 */ /* 0x040fe400078efcff */
[----:B------:R-:W-:-:S02]  /*01a0*/  LOP3.LUT R213, R219, 0x30, RZ, 0xfc, !PT ;  /* 0x00000030dbd57812 */ /* 0x000fc400078efcff */
[C---:B------:R-:W-:Y:S02]  /*01b0*/  LOP3.LUT R212, R219.reuse, 0x38, RZ, 0xfc, !PT ;  /* 0x00000038dbd47812 */ /* 0x040fe400078efcff */
[C---:B------:R-:W-:Y:S02]  /*01c0*/  LOP3.LUT R211, R219.reuse, 0x40, RZ, 0xfc, !PT ;  /* 0x00000040dbd37812 */ /* 0x040fe400078efcff */
[C---:B------:R-:W-:Y:S02]  /*01d0*/  LOP3.LUT R210, R219.reuse, 0x48, RZ, 0xfc, !PT ;  /* 0x00000048dbd27812 */ /* 0x040fe400078efcff */
[C---:B------:R-:W-:Y:S02]  /*01e0*/  LOP3.LUT R209, R219.reuse, 0x50, RZ, 0xfc, !PT ;  /* 0x00000050dbd17812 */ /* 0x040fe400078efcff */
[C---:B------:R-:W-:Y:S02]  /*01f0*/  LOP3.LUT R208, R219.reuse, 0x58, RZ, 0xfc, !PT ;  /* 0x00000058dbd07812 */ /* 0x040fe400078efcff */
[----:B------:R-:W-:-:S02]  /*0200*/  LOP3.LUT R207, R219, 0x60, RZ, 0xfc, !PT ;  /* 0x00000060dbcf7812 */ /* 0x000fc400078efcff */
[----:B0-----:R-:W-:Y:S01]  /*0210*/  IADD3 R2, R0, 0xffffffe, RZ ;  /* 0x0ffffffe00027810 */ /* 0x001fe20007ffe0ff */
[----:B------:R-:W-:Y:S01]  /*0220*/  IMAD.MOV R0, RZ, RZ, -R10 ;  /* 0x000000ffff007224 */ /* 0x000fe200078e0a0a */
[C---:B------:R-:W-:Y:S02]  /*0230*/  LOP3.LUT R206, R219.reuse, 0x68, RZ, 0xfc, !PT ;  /* 0x00000068dbce7812 */ /* 0x040fe400078efcff */
[----:B------:R0:W1:Y:S01]  /*0240*/  F2I.FTZ.U32.TRUNC.NTZ R3, R2 ;  /* 0x0000000200037305 */ /* 0x000062000021f000 */
[C---:B------:R-:W-:Y:S02]  /*0250*/  LOP3.LUT R205, R219.reuse, 0x70, RZ, 0xfc, !PT ;  /* 0x00000070dbcd7812 */ /* 0x040fe400078efcff */
[----:B------:R-:W-:Y:S01]  /*0260*/  LOP3.LUT R204, R219, 0x78, RZ, 0xfc, !PT ;  /* 0x00000078dbcc7812 */ /* 0x000fe200078efcff */
[----:B0-----:R-:W-:Y:S02]  /*0270*/  IMAD.MOV.U32 R2, RZ, RZ, RZ ;  /* 0x000000ffff027224 */ /* 0x001fe400078e00ff */
[----:B-1----:R-:W-:-:S04]  /*0280*/  IMAD.MOV R6, RZ, RZ, -R3 ;  /* 0x000000ffff067224 */ /* 0x002fc800078e0a03 */
[----:B------:R-:W-:Y:S02]  /*0290*/  IMAD R9, R6, R7, RZ ;  /* 0x0000000706097224 */ /* 0x000fe400078e02ff */
[----:B------:R-:W-:Y:S02]  /*02a0*/  IMAD.MOV.U32 R6, RZ, RZ, R8 ;  /* 0x000000ffff067224 */ /* 0x000fe400078e0008 */
[----:B------:R-:W-:-:S06]  /*02b0*/  IMAD.HI.U32 R3, R3, R9, R2 ;  /* 0x0000000903037227 */ /* 0x000fcc00078e0002 */
[----:B------:R-:W-:-:S04]  /*02c0*/  IMAD.HI.U32 R3, R3, R6, RZ ;  /* 0x0000000603037227 */ /* 0x000fc800078e00ff */
[----:B------:R-:W-:-:S05]  /*02d0*/  IMAD R0, R3, R0, R6 ;  /* 0x0000000003007224 */ /* 0x000fca00078e0206 */
[----:B------:R-:W-:-:S13]  /*02e0*/  ISETP.GT.U32.AND P1, PT, R7, R0, PT ;  /* 0x000000000700720c */ /* 0x000fda0003f24070 */
[----:B------:R-:W-:Y:S01]  /*02f0*/  @!P1 IMAD.IADD R0, R0, 0x1, -R7 ;  /* 0x0000000100009824 */ /* 0x000fe200078e0a07 */
[----:B------:R-:W-:Y:S02]  /*0300*/  @!P1 IADD3 R3, R3, 0x1, RZ ;  /* 0x0000000103039810 */ /* 0x000fe40007ffe0ff */
[----:B------:R-:W-:Y:S02]  /*0310*/  ISETP.NE.AND P1, PT, R4, RZ, PT ;  /* 0x000000ff0400720c */ /* 0x000fe40003f25270 */
[----:B------:R-:W-:Y:S02]  /*0320*/  ISETP.GE.U32.AND P0, PT, R0, R7, PT ;  /* 0x000000070000720c */ /* 0x000fe40003f06070 */
[----:B------:R-:W-:-:S04]  /*0330*/  LOP3.LUT R0, R5, R4, RZ, 0x3c, !PT ;  /* 0x0000000405007212 */ /* 0x000fc800078e3cff */
[----:B------:R-:W-:Y:S01]  /*0340*/  ISETP.GE.AND P2, PT, R0, RZ, PT ;  /* 0x000000ff0000720c */ /* 0x000fe20003f46270 */
[----:B------:R-:W-:-:S05]  /*0350*/  IMAD.MOV.U32 R0, RZ, RZ, 0x1f ;  /* 0x0000001fff007424 */ /* 0x000fca00078e00ff */
[----:B------:R-:W-:Y:S02]  /*0360*/  IADD3 R0, R0, c[0x0][0x178], RZ ;  /* 0x00005e0000007a10 */ /* 0x000fe40007ffe0ff */
[----:B------:R-:W-:-:S05]  /*0370*/  @P0 IADD3 R3, R3, 0x1, RZ ;  /* 0x0000000103030810 */ /* 0x000fca0007ffe0ff */
[----:B------:R-:W-:Y:S01]  /*0380*/  IMAD.MOV.U32 R2, RZ, RZ, R3 ;  /* 0x000000ffff027224 */ /* 0x000fe200078e0003 */
[----:B------:R-:W-:-:S03]  /*0390*/  SHF.R.S32.HI R3, RZ, 0x1f, R0 ;  /* 0x0000001fff037819 */ /* 0x000fc60000011400 */
[----:B------:R-:W-:Y:S01]  /*03a0*/  @!P2 IMAD.MOV R2, RZ, RZ, -R2 ;  /* 0x000000ffff02a224 */ /* 0x000fe200078e0a02 */
[----:B------:R-:W-:Y:S02]  /*03b0*/  @!P1 LOP3.LUT R2, RZ, R4, RZ, 0x33, !PT ;  /* 0x00000004ff029212 */ /* 0x000fe400078e33ff */
[----:B------:R-:W-:-:S03]  /*03c0*/  LEA.HI R3, R3, R0, RZ, 0x5 ;  /* 0x0000000003037211 */ /* 0x000fc600078f28ff */
[C---:B------:R-:W-:Y:S01]  /*03d0*/  IMAD.SHL.U32 R6, R2.reuse, 0x8, RZ ;  /* 0x0000000802067824 */ /* 0x040fe200078e00ff */
[----:B------:R-:W-:-:S04]  /*03e0*/  IADD3 R2, -R2, RZ, RZ ;  /* 0x000000ff02027210 */ /* 0x000fc80007ffe1ff */
[----:B------:R-:W-:Y:S01]  /*03f0*/  LEA.HI.SX32 R3, R3, -R6, 0x1b ;  /* 0x8000000603037211 */ /* 0x000fe200078fdaff */
[----:B------:R-:W-:-:S03]  /*0400*/  IMAD R4, R4, R2, R5 ;  /* 0x0000000204047224 */ /* 0x000fc600078e0205 */
[----:B------:R-:W-:Y:S02]  /*0410*/  IMNMX R11, R3, 0x8, PT ;  /* 0x00000008030b7817 */ /* 0x000fe40003800200 */
[----:B------:R-:W-:Y:S02]  /*0420*/  IABS R9, R4 ;  /* 0x0000000400097213 */ /* 0x000fe40000000000 */
[----:B------:R-:W-:-:S04]  /*0430*/  IABS R7, R11 ;  /* 0x0000000b00077213 */ /* 0x000fc80000000000 */
[----:B------:R-:W0:Y:S08]  /*0440*/  I2F.RP R0, R7 ;  /* 0x0000000700007306 */ /* 0x000e300000209400 */
[----:B0-----:R-:W0:Y:S02]  /*0450*/  MUFU.RCP R0, R0 ;  /* 0x0000000000007308 */ /* 0x001e240000001000 */
[----:B0-----:R-:W-:-:S06]  /*0460*/  IADD3 R3, R0, 0xffffffe, RZ ;  /* 0x0ffffffe00037810 */ /* 0x001fcc0007ffe0ff */
[----:B------:R-:W0:Y:S02]  /*0470*/  F2I.FTZ.U32.TRUNC.NTZ R3, R3 ;  /* 0x0000000300037305 */ /* 0x000e24000021f000 */
[----:B0-----:R-:W-:-:S04]  /*0480*/  IMAD.MOV R8, RZ, RZ, -R3 ;  /* 0x000000ffff087224 */ /* 0x001fc800078e0a03 */
[----:B------:R-:W-:Y:S01]  /*0490*/  IMAD.MOV.U32 R2, RZ, RZ, R8 ;  /* 0x000000ffff027224 */ /* 0x000fe200078e0008 */
[----:B------:R-:W-:-:S03]  /*04a0*/  IABS R8, R11 ;  /* 0x0000000b00087213 */ /* 0x000fc60000000000 */
[----:B------:R-:W-:Y:S02]  /*04b0*/  IMAD R5, R2, R7, RZ ;  /* 0x0000000702057224 */ /* 0x000fe400078e02ff */
[----:B------:R-:W-:Y:S02]  /*04c0*/  IMAD.MOV.U32 R2, RZ, RZ, RZ ;  /* 0x000000ffff027224 */ /* 0x000fe400078e00ff */
[----:B------:R-:W-:Y:S02]  /*04d0*/  IMAD.MOV R0, RZ, RZ, -R8 ;  /* 0x000000ffff007224 */ /* 0x000fe400078e0a08 */
[----:B------:R-:W-:Y:S01]  /*04e0*/  IMAD.HI.U32 R2, R3, R5, R2 ;  /* 0x0000000503027227 */ /* 0x000fe200078e0002 */
[----:B------:R-:W-:-:S05]  /*04f0*/  LOP3.LUT R3, R175, 0x1f, RZ, 0xc0, !PT ;  /* 0x0000001faf037812 */ /* 0x000fca00078ec0ff */
        /* <DEDUP_REMOVED lines=8> */
[----:B------:R-:W-:-:S07]  /*0580*/  ISETP.GE.AND P2, PT, R0, RZ, PT ;  /* 0x000000ff0000720c */ /* 0x000fce0003f46270 */
[----:B------:R-:W-:Y:S02]  /*0590*/  @P0 IADD3 R2, R2, 0x1, RZ ;  /* 0x0000000102020810 */ /* 0x000fe40007ffe0ff */
[----:B------:R-:W-:-:S04]  /*05a0*/  ISETP.GT.AND P0, PT, R202, 0x7f, PT ;  /* 0x0000007fca00780c */ /* 0x000fc80003f04270 */
[----:B------:R-:W-:Y:S01]  /*05b0*/  @!P2 IMAD.MOV R2, RZ, RZ, -R2 ;  /* 0x000000ffff02a224 */ /* 0x000fe200078e0a02 */
[----:B------:R-:W-:-:S05]  /*05c0*/  @!P1 LOP3.LUT R2, RZ, R11, RZ, 0x33, !PT ;  /* 0x0000000bff029212 */ /* 0x000fca00078e33ff */
[----:B------:R-:W-:Y:S02]  /*05d0*/  IMAD.MOV R0, RZ, RZ, -R2 ;  /* 0x000000ffff007224 */ /* 0x000fe400078e0a02 */
[----:B------:R-:W-:Y:S02]  /*05e0*/  IMAD.SHL.U32 R2, R2, 0x80, RZ ;  /* 0x0000008002027824 */ /* 0x000fe400078e00ff */
[----:B------:R-:W-:-:S04]  /*05f0*/  IMAD R0, R11, R0, R4 ;  /* 0x000000000b007224 */ /* 0x000fc800078e0204 */
[----:B------:R-:W-:-:S04]  /*0600*/  IMAD.IADD R0, R6, 0x1, R0 ;  /* 0x0000000106007824 */ /* 0x000fc800078e0200 */
[----:B------:R-:W-:Y:S01]  /*0610*/  IMAD R0, R0, 0x20, R3 ;  /* 0x0000002000007824 */ /* 0x000fe200078e0203 */
[----:B------:R-:W-:Y:S05]  /*0620*/  @P0 BRA `(.L_x_0) ;  /* 0x0000006000000947 */ /* 0x000fea0003800000 */
[----:B------:R-:W-:Y:S01]  /*0630*/  IMAD.SHL.U32 R176, R175, 0x20, RZ ;  /* 0x00000020afb07824 */ /* 0x000fe200078e00ff */
[----:B------:R-:W-:Y:S01]  /*0640*/  CS2R R64, SRZ ;  /* 0x0000000000407805 */ /* 0x000fe2000001ff00 */
[----:B------:R-:W-:Y:S01]  /*0650*/  CS2R R66, SRZ ;  /* 0x0000000000427805 */ /* 0x000fe2000001ff00 */
[----:B------:R-:W-:Y:S01]  /*0660*/  CS2R R76, SRZ ;  /* 0x00000000004c7805 */ /* 0x000fe2000001ff00 */
[----:B------:R-:W-:Y:S01]  /*0670*/  CS2R R78, SRZ ;  /* 0x00000000004e7805 */ /* 0x000fe2000001ff00 */
[----:B------:R-:W-:Y:S05]  /*0680*/  BRA `(.L_x_1) ;  /* 0x0000740000007947 */ /* 0x000fea0003800000 */
.L_x_0:
[----:B------:R-:W-:Y:S01]  /*0690*/  IABS R3, c[0x0][0x17c] ;  /* 0x00005f0000037a13 */ /* 0x000fe20000000000 */
[C---:B------:R-:W-:Y:S01]  /*06a0*/  IMAD.SHL.U32 R176, R175.reuse, 0x20, RZ ;  /* 0x00000020afb07824 */ /* 0x040fe200078e00ff */
[--C-:B------:R-:W-:Y:S01]  /*06b0*/  SHF.R.U32.HI R9, RZ, 0x7, R175.reuse ;  /* 0x00000007ff097819 */ /* 0x100fe200000116af */
[----:B------:R-:W-:Y:S01]  /*06c0*/  IMAD.MOV.U32 R174, RZ, RZ, c[0x0][0x18c] ;  /* 0x00006300ffae7624 */ /* 0x000fe200078e00ff */
[----:B------:R-:W0:Y:S01]  /*06d0*/  I2F.RP R7, R3 ;  /* 0x0000000300077306 */ /* 0x000e220000209400 */
[----:B------:R-:W-:Y:S01]  /*06e0*/  LOP3.LUT R203, R175, 0x7f, RZ, 0xc0, !PT ;  /* 0x0000007fafcb7812 */ /* 0x000fe200078ec0ff */
[----:B------:R-:W-:Y:S01]  /*06f0*/  IMAD.MOV.U32 R173, RZ, RZ, c[0x0][0x188] ;  /* 0x00006200ffad7624 */ /* 0x000fe200078e00ff */
[----:B------:R-:W-:Y:S01]  /*0700*/  SGXT.U32 R9, R9, 0x1 ;  /* 0x000000010909781a */ /* 0x000fe20000000000 */
[----:B------:R-:W-:Y:S01]  /*0710*/  IMAD R201, R219, c[0x0][0x188], RZ ;  /* 0x00006200dbc97a24 */ /* 0x000fe200078e02ff */
[--C-:B------:R-:W-:Y:S01]  /*0720*/  SHF.R.S32.HI R199, RZ, 0x7, R175.reuse ;  /* 0x00000007ffc77819 */ /* 0x100fe200000114af */
[----:B------:R-:W-:Y:S01]  /*0730*/  IMAD R191, R204, c[0x0][0x188], RZ ;  /* 0x00006200ccbf7a24 */ /* 0x000fe200078e02ff */
[----:B------:R-:W-:Y:S01]  /*0740*/  LOP3.LUT R9, R2, R9, RZ, 0xfc, !PT ;  /* 0x0000000902097212 */ /* 0x000fe200078efcff */
[----:B------:R-:W-:Y:S01]  /*0750*/  IMAD R190, R205, c[0x0][0x188], RZ ;  /* 0x00006200cdbe7a24 */ /* 0x000fe200078e02ff */
[----:B------:R-:W-:Y:S01]  /*0760*/  SGXT R199, R199, 0x1 ;  /* 0x00000001c7c7781a */ /* 0x000fe20000000200 */
[----:B------:R-:W-:Y:S01]  /*0770*/  IMAD R189, R206, c[0x0][0x188], RZ ;  /* 0x00006200cebd7a24 */ /* 0x000fe200078e02ff */
[----:B------:R-:W-:Y:S01]  /*0780*/  LOP3.LUT R6, R9, 0x7e, RZ, 0xfc, !PT ;  /* 0x0000007e09067812 */ /* 0x000fe200078efcff */
[----:B------:R-:W-:Y:S01]  /*0790*/  IMAD R188, R207, c[0x0][0x188], RZ ;  /* 0x00006200cfbc7a24 */ /* 0x000fe200078e02ff */
[C---:B------:R-:W-:Y:S01]  /*07a0*/  LOP3.LUT R15, R9.reuse, 0x7c, RZ, 0xfc, !PT ;  /* 0x0000007c090f7812 */ /* 0x040fe200078efcff */
[----:B------:R-:W-:Y:S01]  /*07b0*/  IMAD R187, R208, c[0x0][0x188], RZ ;  /* 0x00006200d0bb7a24 */ /* 0x000fe200078e02ff */
[----:B------:R-:W-:Y:S01]  /*07c0*/  IABS R10, R6 ;  /* 0x00000006000a7213 */ /* 0x000fe20000000000 */
[----:B0-----:R-:W0:Y:S01]  /*07d0*/  MUFU.RCP R7, R7 ;  /* 0x0000000700077308 */ /* 0x001e220000001000 */
[----:B------:R-:W-:Y:S01]  /*07e0*/  LOP3.LUT R16, R9, 0x7a, RZ, 0xfc, !PT ;  /* 0x0000007a09107812 */ /* 0x000fe200078efcff */
[----:B------:R-:W-:Y:S01]  /*07f0*/  IMAD R186, R209, c[0x0][0x188], RZ ;  /* 0x00006200d1ba7a24 */ /* 0x000fe200078e02ff */
[----:B------:R-:W-:Y:S01]  /*0800*/  IABS R12, R15 ;  /* 0x0000000f000c7213 */ /* 0x000fe20000000000 */
[----:B------:R-:W-:Y:S01]  /*0810*/  IMAD R185, R210, c[0x0][0x188], RZ ;  /* 0x00006200d2b97a24 */ /* 0x000fe200078e02ff */
[----:B------:R-:W-:Y:S01]  /*0820*/  IABS R14, R16 ;  /* 0x00000010000e7213 */ /* 0x000fe20000000000 */
[----:B------:R-:W-:Y:S01]  /*0830*/  IMAD R184, R211, c[0x0][0x188], RZ ;  /* 0x00006200d3b87a24 */ /* 0x000fe200078e02ff */
[----:B------:R-:W-:Y:S01]  /*0840*/  LOP3.LUT R17, R9, 0x78, RZ, 0xfc, !PT ;  /* 0x0000007809117812 */ /* 0x000fe200078efcff */
[----:B------:R-:W-:Y:S01]  /*0850*/  IMAD R183, R212, c[0x0][0x188], RZ ;  /* 0x00006200d4b77a24 */ /* 0x000fe200078e02ff */
[----:B------:R-:W-:Y:S01]  /*0860*/  ISETP.GE.AND P4, PT, R6, RZ, PT ;  /* 0x000000ff0600720c */ /* 0x000fe20003f86270 */
[----:B------:R-:W-:Y:S01]  /*0870*/  IMAD R182, R213, c[0x0][0x188], RZ ;  /* 0x00006200d5b67a24 */ /* 0x000fe200078e02ff */
[----:B------:R-:W-:Y:S01]  /*0880*/  SHF.R.U32.HI R13, RZ, 0x2, R175 ;  /* 0x00000002ff0d7819 */ /* 0x000fe200000116af */
[----:B------:R-:W-:Y:S01]  /*0890*/  IMAD R181, R214, c[0x0][0x188], RZ ;  /* 0x00006200d6b57a24 */ /* 0x000fe200078e02ff */
[----:B------:R-:W-:Y:S01]  /*08a0*/  LOP3.LUT R18, R9, 0x76, RZ, 0xfc, !PT ;  /* 0x0000007609127812 */ /* 0x000fe200078efcff */
[----:B------:R-:W-:Y:S01]  /*08b0*/  IMAD R180, R215, c[0x0][0x188], RZ ;  /* 0x00006200d7b47a24 */ /* 0x000fe200078e02ff */
[----:B------:R-:W-:Y:S01]  /*08c0*/  ISETP.GE.AND P3, PT, R15, RZ, PT ;  /* 0x000000ff0f00720c */ /* 0x000fe20003f66270 */
[----:B------:R-:W-:Y:S01]  /*08d0*/  IMAD R179, R216, c[0x0][0x188], RZ ;  /* 0x00006200d8b37a24 */ /* 0x000fe200078e02ff */
[----:B0-----:R-:W-:Y:S01]  /*08e0*/  IADD3 R4, R7, 0xffffffe, RZ ;  /* 0x0ffffffe07047810 */ /* 0x001fe20007ffe0ff */
[----:B------:R-:W-:Y:S01]  /*08f0*/  IMAD R178, R217, c[0x0][0x188], RZ ;  /* 0x00006200d9b27a24 */ /* 0x000fe200078e02ff */
[----:B------:R-:W-:Y:S01]  /*0900*/  ISETP.GE.AND P6, PT, R16, RZ, PT ;  /* 0x000000ff1000720c */ /* 0x000fe20003fc6270 */
[----:B------:R-:W-:Y:S01]  /*0910*/  IMAD R177, R218, c[0x0][0x188], RZ ;  /* 0x00006200dab17a24 */ /* 0x000fe200078e02ff */
[----:B------:R0:W1:Y:S01]  /*0920*/  F2I.FTZ.U32.TRUNC.NTZ R5, R4 ;  /* 0x0000000400057305 */ /* 0x000062000021f000 */
[----:B------:R-:W-:Y:S01]  /*0930*/  ISETP.GE.AND P2, PT, R17, RZ, PT ;  /* 0x000000ff1100720c */ /* 0x000fe20003f46270 */
[----:B------:R-:W-:Y:S01]  /*0940*/  IMAD.SHL.U32 R174, R174, 0x80, RZ ;  /* 0x00000080aeae7824 */ /* 0x000fe200078e00ff */
[----:B------:R-:W-:Y:S01]  /*0950*/  LOP3.LUT R19, R9, 0x70, RZ, 0xfc, !PT ;  /* 0x0000007009137812 */ /* 0x000fe200078efcff */
[----:B------:R-:W-:Y:S01]  /*0960*/  IMAD.SHL.U32 R173, R173, 0x80, RZ ;  /* 0x00000080adad7824 */ /* 0x000fe200078e00ff */
[----:B------:R-:W-:-:S02]  /*0970*/  LOP3.LUT R23, R9, 0x6a, RZ, 0xfc, !PT ;  /* 0x0000006a09177812 */ /* 0x000fc400078efcff */
[C---:B------:R-:W-:Y:S01]  /*0980*/  LOP3.LUT R24, R9.reuse, 0x68, RZ, 0xfc, !PT ;  /* 0x0000006809187812 */ /* 0x040fe200078efcff */
[----:B0-----:R-:W-:Y:S01]  /*0990*/  IMAD.MOV.U32 R4, RZ, RZ, RZ ;  /* 0x000000ffff047224 */ /* 0x001fe200078e00ff */
[----:B------:R-:W-:Y:S02]  /*09a0*/  IABS R20, R23 ;  /* 0x0000001700147213 */ /* 0x000fe40000000000 */
[----:B------:R-:W-:Y:S02]  /*09b0*/  IABS R21, R24 ;  /* 0x0000001800157213 */ /* 0x000fe40000000000 */
[C---:B------:R-:W-:Y:S02]  /*09c0*/  LOP3.LUT R22, R9.reuse, 0x6c, RZ, 0xfc, !PT ;  /* 0x0000006c09167812 */ /* 0x040fe400078efcff */
[----:B-1----:R-:W-:Y:S02]  /*09d0*/  IADD3 R8, RZ, -R5, RZ ;  /* 0x80000005ff087210 */ /* 0x002fe40007ffe0ff */
[----:B------:R-:W-:-:S02]  /*09e0*/  LOP3.LUT R28, R9, 0x60, RZ, 0xfc, !PT ;  /* 0x00000060091c7812 */ /* 0x000fc400078efcff */
[----:B------:R-:W-:Y:S01]  /*09f0*/  LOP3.LUT R29, R9, 0x5e, RZ, 0xfc, !PT ;  /* 0x0000005e091d7812 */ /* 0x000fe200078efcff */
[----:B------:R-:W-:Y:S01]  /*0a00*/  IMAD R11, R8, R3, RZ ;  /* 0x00000003080b7224 */ /* 0x000fe200078e02ff */
[----:B------:R-:W-:Y:S02]  /*0a10*/  IABS R25, R28 ;  /* 0x0000001c00197213 */ /* 0x000fe40000000000 */
[----:B------:R-:W-:Y:S01]  /*0a20*/  IABS R26, R29 ;  /* 0x0000001d001a7213 */ /* 0x000fe20000000000 */
[----:B------:R-:W-:Y:S01]  /*0a30*/  IMAD.HI.U32 R8, R5, R11, R4 ;  /* 0x0000000b05087227 */ /* 0x000fe200078e0004 */
[----:B------:R-:W-:Y:S02]  /*0a40*/  SHF.R.S32.HI R5, RZ, 0x1f, R202 ;  /* 0x0000001fff057819 */ /* 0x000fe400000114ca */
[----:B------:R-:W-:Y:S02]  /*0a50*/  LOP3.LUT R27, R9, 0x62, RZ, 0xfc, !PT ;  /* 0x00000062091b7812 */ /* 0x000fe400078efcff */
[----:B------:R-:W-:Y:S01]  /*0a60*/  LEA.HI R202, R5, R202, RZ, 0x7 ;  /* 0x000000ca05ca7211 */ /* 0x000fe200078f38ff */
[----:B------:R-:W-:Y:S01]  /*0a70*/  IMAD.HI.U32 R4, R8, R10, RZ ;  /* 0x0000000a08047227 */ /* 0x000fe200078e00ff */
[----:B------:R-:W-:-:S02]  /*0a80*/  LOP3.LUT R30, R9, 0x5c, RZ, 0xfc, !PT ;  /* 0x0000005c091e7812 */ /* 0x000fc400078efcff */
[C---:B------:R-:W-:Y:S01]  /*0a90*/  LOP3.LUT R32, R9.reuse, 0x5a, RZ, 0xfc, !PT ;  /* 0x0000005a09207812 */ /* 0x040fe200078efcff */
[----:B------:R-:W-:Y:S01]  /*0aa0*/  IMAD.MOV R4, RZ, RZ, -R4 ;  /* 0x000000ffff047224 */ /* 0x000fe200078e0a04 */
[C---:B------:R-:W-:Y:S01]  /*0ab0*/  LOP3.LUT R33, R9.reuse, 0x58, RZ, 0xfc, !PT ;  /* 0x0000005809217812 */ /* 0x040fe200078efcff */
[C---:B------:R-:W-:Y:S01]  /*0ac0*/  IMAD.HI.U32 R7, R8.reuse, R12, RZ ;  /* 0x0000000c08077227 */ /* 0x040fe200078e00ff */
[C---:B------:R-:W-:Y:S02]  /*0ad0*/  LOP3.LUT R34, R9.reuse, 0x56, RZ, 0xfc, !PT ;  /* 0x0000005609227812 */ /* 0x040fe400078efcff */
[----:B------:R-:W-:Y:S01]  /*0ae0*/  LOP3.LUT R35, R9, 0x54, RZ, 0xfc, !PT ;  /* 0x0000005409237812 */ /* 0x000fe200078efcff */
[----:B------:R-:W-:Y:S01]  /*0af0*/  IMAD R10, R3, R4, R10 ;  /* 0x00000004030a7224 */ /* 0x000fe200078e020a */
[----:B------:R-:W-:Y:S01]  /*0b00*/  LOP3.LUT R38, R9, 0x4a, RZ, 0xfc, !PT ;  /* 0x0000004a09267812 */ /* 0x000fe200078efcff */
[----:B------:R-:W-:Y:S01]  /*0b10*/  IMAD.HI.U32 R11, R8, R14, RZ ;  /* 0x0000000e080b7227 */ /* 0x000fe200078e00ff */
[----:B------:R-:W-:-:S02]  /*0b20*/  IABS R31, R35 ;  /* 0x00000023001f7213 */ /* 0x000fc40000000000 */
[----:B------:R-:W-:Y:S01]  /*0b30*/  ISETP.GT.U32.AND P0, PT, R3, R10, PT ;  /* 0x0000000a0300720c */ /* 0x000fe20003f04070 */
[----:B------:R-:W-:Y:S01]  /*0b40*/  IMAD.MOV R7, RZ, RZ, -R7 ;  /* 0x000000ffff077224 */ /* 0x000fe200078e0a07 */
[C---:B------:R-:W-:Y:S01]  /*0b50*/  LOP3.LUT R40, R9.reuse, 0x46, RZ, 0xfc, !PT ;  /* 0x0000004609287812 */ /* 0x040fe200078efcff */
[----:B------:R-:W-:Y:S01]  /*0b60*/  IMAD.MOV R11, RZ, RZ, -R11 ;  /* 0x000000ffff0b7224 */ /* 0x000fe200078e0a0b */
[----:B------:R-:W-:Y:S01]  /*0b70*/  LOP3.LUT R39, R9, 0x48, RZ, 0xfc, !PT ;  /* 0x0000004809277812 */ /* 0x000fe200078efcff */
[----:B------:R-:W-:Y:S01]  /*0b80*/  IMAD R7, R3, R7, R12 ;  /* 0x0000000703077224 */ /* 0x000fe200078e020c */
[----:B------:R-:W-:Y:S01]  /*0b90*/  LOP3.LUT R42, R9, 0x44, RZ, 0xfc, !PT ;  /* 0x00000044092a7812 */ /* 0x000fe200078efcff */
[----:B------:R-:W-:Y:S01]  /*0ba0*/  IMAD R12, R3, R11, R14 ;  /* 0x0000000b030c7224 */ /* 0x000fe200078e020e */
[----:B------:R-:W-:Y:S01]  /*0bb0*/  IABS R11, R17 ;  /* 0x00000011000b7213 */ /* 0x000fe20000000000 */
[----:B------:R-:W-:Y:S01]  /*0bc0*/  IMAD.SHL.U32 R14, R203, 0x2, RZ ;  /* 0x00000002cb0e7824 */ /* 0x000fe200078e00ff */
[----:B------:R-:W-:Y:S01]  /*0bd0*/  ISETP.GT.U32.AND P1, PT, R3, R7, PT ;  /* 0x000000070300720c */ /* 0x000fe20003f24070 */
[----:B------:R-:W-:Y:S01]  /*0be0*/  IMAD.SHL.U32 R4, R175, 0x2, RZ ;  /* 0x00000002af047824 */ /* 0x000fe200078e00ff */
[----:B------:R-:W-:Y:S01]  /*0bf0*/  ISETP.GT.U32.AND P5, PT, R3, R12, PT ;  /* 0x0000000c0300720c */ /* 0x000fe20003fa4070 */
[----:B------:R-:W-:Y:S01]  /*0c00*/  @!P0 IMAD.IADD R10, R10, 0x1, -R3 ;  /* 0x000000010a0a8824 */ /* 0x000fe200078e0a03 */
[----:B------:R-:W-:Y:S01]  /*0c10*/  LOP3.LUT R199, R14, 0x110, R199, 0x78, !PT ;  /* 0x000001100ec77812 */ /* 0x000fe200078e78c7 */
[----:B------:R-:W-:Y:S01]  /*0c20*/  IMAD.HI.U32 R5, R8, R11, RZ ;  /* 0x0000000b08057227 */ /* 0x000fe200078e00ff */
[----:B------:R-:W-:-:S02]  /*0c30*/  LOP3.LUT R200, R4, 0x1fe, RZ, 0xc0, !PT ;  /* 0x000001fe04c87812 */ /* 0x000fc400078ec0ff */
[----:B------:R-:W-:Y:S01]  /*0c40*/  ISETP.GT.U32.AND P0, PT, R3, R10, PT ;  /* 0x0000000a0300720c */ /* 0x000fe20003f04070 */
[----:B------:R-:W-:Y:S01]  /*0c50*/  IMAD.MOV R14, RZ, RZ, -R5 ;  /* 0x000000ffff0e7224 */ /* 0x000fe200078e0a05 */
[----:B------:R-:W-:Y:S02]  /*0c60*/  LOP3.LUT R200, R200, 0x30, R13, 0x78, !PT ;  /* 0x00000030c8c87812 */ /* 0x000fe400078e780d */
[----:B------:R-:W-:Y:S01]  /*0c70*/  IABS R13, R18 ;  /* 0x00000012000d7213 */ /* 0x000fe20000000000 */
[--C-:B------:R-:W-:Y:S01]  /*0c80*/  @!P1 IMAD.IADD R7, R7, 0x1, -R3.reuse ;  /* 0x0000000107079824 */ /* 0x100fe200078e0a03 */
[----:B------:R-:W-:Y:S01]  /*0c90*/  IABS R37, R39 ;  /* 0x0000002700257213 */ /* 0x000fe20000000000 */
[----:B------:R-:W-:Y:S01]  /*0ca0*/  @!P5 IMAD.IADD R12, R12, 0x1, -R3 ;  /* 0x000000010c0cd824 */ /* 0x000fe200078e0a03 */
[----:B------:R-:W-:Y:S01]  /*0cb0*/  LOP3.LUT R44, R9, 0x40, RZ, 0xfc, !PT ;  /* 0x00000040092c7812 */ /* 0x000fe200078efcff */
[C---:B------:R-:W-:Y:S01]  /*0cc0*/  IMAD R11, R3.reuse, R14, R11 ;  /* 0x0000000e030b7224 */ /* 0x040fe200078e020b */
[C---:B------:R-:W-:Y:S01]  /*0cd0*/  ISETP.GT.U32.AND P1, PT, R3.reuse, R7, PT ;  /* 0x000000070300720c */ /* 0x040fe20003f24070 */
[----:B------:R-:W-:Y:S01]  /*0ce0*/  IMAD.HI.U32 R6, R8, R13, RZ ;  /* 0x0000000d08067227 */ /* 0x000fe200078e00ff */
[----:B------:R-:W-:-:S02]  /*0cf0*/  ISETP.GT.U32.AND P5, PT, R3, R12, PT ;  /* 0x0000000c0300720c */ /* 0x000fc40003fa4070 */
[----:B------:R-:W-:Y:S01]  /*0d00*/  IABS R41, R44 ;  /* 0x0000002c00297213 */ /* 0x000fe20000000000 */
[----:B------:R-:W-:Y:S01]  /*0d10*/  @!P0 IMAD.IADD R10, R10, 0x1, -R3 ;  /* 0x000000010a0a8824 */ /* 0x000fe200078e0a03 */
[----:B------:R-:W-:Y:S01]  /*0d20*/  ISETP.GE.AND P0, PT, R18, RZ, PT ;  /* 0x000000ff1200720c */ /* 0x000fe20003f06270 */
[----:B------:R-:W-:Y:S01]  /*0d30*/  IMAD.MOV R6, RZ, RZ, -R6 ;  /* 0x000000ffff067224 */ /* 0x000fe200078e0a06 */
[----:B------:R-:W-:Y:S02]  /*0d40*/  IABS R18, R19 ;  /* 0x0000001300127213 */ /* 0x000fe40000000000 */
[----:B------:R-:W-:Y:S01]  /*0d50*/  MOV R5, R10 ;  /* 0x0000000a00057202 */ /* 0x000fe20000000f00 */
[----:B------:R-:W-:Y:S01]  /*0d60*/  IMAD R10, R3, R6, R13 ;  /* 0x00000006030a7224 */ /* 0x000fe200078e020d */
[----:B------:R-:W-:Y:S01]  /*0d70*/  LOP3.LUT R6, R9, 0x74, RZ, 0xfc, !PT ;  /* 0x0000007409067812 */ /* 0x000fe200078efcff */
[----:B------:R-:W-:Y:S01]  /*0d80*/  @!P1 IMAD.IADD R7, R7, 0x1, -R3 ;  /* 0x0000000107079824 */ /* 0x000fe200078e0a03 */
[----:B------:R-:W-:Y:S01]  /*0d90*/  LOP3.LUT R13, R9, 0x72, RZ, 0xfc, !PT ;  /* 0x00000072090d7812 */ /* 0x000fe200078efcff */
[----:B------:R-:W-:Y:S01]  /*0da0*/  @!P4 IMAD.MOV R5, RZ, RZ, -R5 ;  /* 0x000000ffff05c224 */ /* 0x000fe200078e0a05 */
[C---:B------:R-:W-:Y:S01]  /*0db0*/  ISETP.GT.U32.AND P4, PT, R3.reuse, R11, PT ;  /* 0x0000000b0300720c */ /* 0x040fe20003f84070 */
[----:B------:R-:W-:Y:S01]  /*0dc0*/  @!P5 IMAD.IADD R12, R12, 0x1, -R3 ;  /* 0x000000010c0cd824 */ /* 0x000fe200078e0a03 */
[----:B------:R-:W-:Y:S01]  /*0dd0*/  IABS R16, R6 ;  /* 0x0000000600107213 */ /* 0x000fe20000000000 */
[----:B------:R-:W-:Y:S01]  /*0de0*/  @!P3 IMAD.MOV R7, RZ, RZ, -R7 ;  /* 0x000000ffff07b224 */ /* 0x000fe200078e0a07 */
[----:B------:R-:W-:Y:S01]  /*0df0*/  ISETP.GT.U32.AND P5, PT, R3, R10, PT ;  /* 0x0000000a0300720c */ /* 0x000fe20003fa4070 */
[----:B------:R-:W-:Y:S01]  /*0e00*/  IMAD.HI.U32 R15, R8, R18, RZ ;  /* 0x00000012080f7227 */ /* 0x000fe200078e00ff */
[----:B------:R-:W-:-:S02]  /*0e10*/  IABS R17, R13 ;  /* 0x0000000d00117213 */ /* 0x000fc40000000000 */
[----:B------:R-:W-:Y:S01]  /*0e20*/  ISETP.GE.AND P1, PT, R6, RZ, PT ;  /* 0x000000ff0600720c */ /* 0x000fe20003f26270 */
[----:B------:R-:W-:Y:S01]  /*0e30*/  IMAD.MOV.U32 R6, RZ, RZ, R12 ;  /* 0x000000ffff067224 */ /* 0x000fe200078e000c */
[C---:B------:R-:W-:Y:S01]  /*0e40*/  LOP3.LUT R43, R9.reuse, 0x42, RZ, 0xfc, !PT ;  /* 0x00000042092b7812 */ /* 0x040fe200078efcff */
[C---:B------:R-:W-:Y:S01]  /*0e50*/  IMAD.HI.U32 R14, R8.reuse, R17, RZ ;  /* 0x00000011080e7227 */ /* 0x040fe200078e00ff */
[C---:B------:R-:W-:Y:S02]  /*0e60*/  LOP3.LUT R47, R9.reuse, 0x3c, RZ, 0xfc, !PT ;  /* 0x0000003c092f7812 */ /* 0x040fe400078efcff */
[----:B------:R-:W-:Y:S01]  /*0e70*/  LOP3.LUT R48, R9, 0x3a, RZ, 0xfc, !PT ;  /* 0x0000003a09307812 */ /* 0x000fe200078efcff */
[----:B------:R-:W-:Y:S01]  /*0e80*/  @!P4 IMAD.IADD R11, R11, 0x1, -R3 ;  /* 0x000000010b0bc824 */ /* 0x000fe200078e0a03 */
[----:B------:R-:W-:Y:S01]  /*0e90*/  ISETP.GE.AND P4, PT, R13, RZ, PT ;  /* 0x000000ff0d00720c */ /* 0x000fe20003f86270 */
[----:B------:R-:W-:Y:S01]  /*0ea0*/  IMAD.HI.U32 R13, R8, R16, RZ ;  /* 0x00000010080d7227 */ /* 0x000fe200078e00ff */
[----:B------:R-:W-:-:S02]  /*0eb0*/  LOP3.LUT R49, R9, 0x38, RZ, 0xfc, !PT ;  /* 0x0000003809317812 */ /* 0x000fc400078efcff */
[----:B------:R-:W-:Y:S01]  /*0ec0*/  ISETP.GT.U32.AND P3, PT, R3, R11, PT ;  /* 0x0000000b0300720c */ /* 0x000fe20003f64070 */
[----:B------:R-:W-:Y:S01]  /*0ed0*/  IMAD.MOV R13, RZ, RZ, -R13 ;  /* 0x000000ffff0d7224 */ /* 0x000fe200078e0a0d */
[----:B------:R-:W-:Y:S01]  /*0ee0*/  IABS R45, R49 ;  /* 0x00000031002d7213 */ /* 0x000fe20000000000 */
[----:B------:R-:W-:Y:S01]  /*0ef0*/  @!P5 IMAD.IADD R10, R10, 0x1, -R3 ;  /* 0x000000010a0ad824 */ /* 0x000fe200078e0a03 */
[----:B------:R-:W-:Y:S01]  /*0f00*/  LOP3.LUT R50, R9, 0x36, RZ, 0xfc, !PT ;  /* 0x0000003609327812 */ /* 0x000fe200078efcff */
[----:B------:R-:W-:Y:S01]  /*0f10*/  IMAD R12, R3, R13, R16 ;  /* 0x0000000d030c7224 */ /* 0x000fe200078e0210 */
[----:B------:R-:W-:Y:S01]  /*0f20*/  LOP3.LUT R52, R9, 0x34, RZ, 0xfc, !PT ;  /* 0x0000003409347812 */ /* 0x000fe200078efcff */
[----:B------:R-:W-:Y:S01]  /*0f30*/  IMAD.MOV R14, RZ, RZ, -R14 ;  /* 0x000000ffff0e7224 */ /* 0x000fe200078e0a0e */
[C---:B------:R-:W-:Y:S01]  /*0f40*/  ISETP.GT.U32.AND P5, PT, R3.reuse, R10, PT ;  /* 0x0000000a0300720c */ /* 0x040fe20003fa4070 */
[----:B------:R-:W-:Y:S01]  /*0f50*/  IMAD.MOV R15, RZ, RZ, -R15 ;  /* 0x000000ffff0f7224 */ /* 0x000fe200078e0a0f */
[----:B------:R-:W-:Y:S01]  /*0f60*/  IABS R46, R50 ;  /* 0x00000032002e7213 */ /* 0x000fe20000000000 */
[----:B------:R-:W-:Y:S01]  /*0f70*/  IMAD R14, R3, R14, R17 ;  /* 0x0000000e030e7224 */ /* 0x000fe200078e0211 */
[----:B------:R-:W-:Y:S01]  /*0f80*/  LOP3.LUT R17, R9, 0x6e, RZ, 0xfc, !PT ;  /* 0x0000006e09117812 */ /* 0x000fe200078efcff */
[----:B------:R-:W-:Y:S01]  /*0f90*/  @!P3 IMAD.IADD R11, R11, 0x1, -R3 ;  /* 0x000000010b0bb824 */ /* 0x000fe200078e0a03 */
[C---:B------:R-:W-:Y:S01]  /*0fa0*/  ISETP.GT.U32.AND P3, PT, R3.reuse, R12, PT ;  /* 0x0000000c0300720c */ /* 0x040fe20003f64070 */
[----:B------:R-:W-:Y:S01]  /*0fb0*/  IMAD R13, R3, R15, R18 ;  /* 0x0000000f030d7224 */ /* 0x000fe200078e0212 */
[----:B------:R-:W-:Y:S01]  /*0fc0*/  IABS R16, R17 ;  /* 0x0000001100107213 */ /* 0x000fe20000000000 */
[----:B------:R-:W-:Y:S01]  /*0fd0*/  @!P2 IMAD.MOV R11, RZ, RZ, -R11 ;  /* 0x000000ffff0ba224 */ /* 0x000fe200078e0a0b */
[----:B------:R-:W-:Y:S01]  /*0fe0*/  LOP3.LUT R53, R9, 0x32, RZ, 0xfc, !PT ;  /* 0x0000003209357812 */ /* 0x000fe200078efcff */
[----:B------:R-:W-:Y:S01]  /*0ff0*/  @!P6 IMAD.MOV R6, RZ, RZ, -R6 ;  /* 0x000000ffff06e224 */ /* 0x000fe200078e0a06 */
[----:B------:R-:W-:Y:S01]  /*1000*/  ISETP.GE.AND P6, PT, R19, RZ, PT ;  /* 0x000000ff1300720c */ /* 0x000fe20003fc6270 */
[----:B------:R-:W-:Y:S01]  /*1010*/  IMAD.HI.U32 R15, R8, R16, RZ ;  /* 0x00000010080f7227 */ /* 0x000fe200078e00ff */
[----:B------:R-:W-:-:S02]  /*1020*/  @!P5 IADD3 R10, R10, -R3, RZ ;  /* 0x800000030a0ad210 */ /* 0x000fc40007ffe0ff */
[C---:B------:R-:W-:Y:S01]  /*1030*/  ISETP.GT.U32.AND P5, PT, R3.reuse, R14, PT ;  /* 0x0000000e0300720c */ /* 0x040fe20003fa4070 */
[----:B------:R-:W-:Y:S01]  /*1040*/  IMAD.MOV R15, RZ, RZ, -R15 ;  /* 0x000000ffff0f7224 */ /* 0x000fe200078e0a0f */
[----:B------:R-:W-:Y:S01]  /*1050*/  IABS R19, R22 ;  /* 0x0000001600137213 */ /* 0x000fe20000000000 */
[----:B------:R-:W-:Y:S01]  /*1060*/  @!P3 IMAD.IADD R12, R12, 0x1, -R3 ;  /* 0x000000010c0cb824 */ /* 0x000fe200078e0a03 */
[----:B------:R-:W-:Y:S01]  /*1070*/  ISETP.GT.U32.AND P3, PT, R3, R13, PT ;  /* 0x0000000d0300720c */ /* 0x000fe20003f64070 */
[----:B------:R-:W-:Y:S01]  /*1080*/  @!P0 IMAD.MOV R10, RZ, RZ, -R10 ;  /* 0x000000ffff0a8224 */ /* 0x000fe200078e0a0a */
[----:B------:R-:W-:Y:S01]  /*1090*/  ISETP.GE.AND P0, PT, R17, RZ, PT ;  /* 0x000000ff1100720c */ /* 0x000fe20003f06270 */
[C---:B------:R-:W-:Y:S01]  /*10a0*/  IMAD.HI.U32 R17, R8.reuse, R20, RZ ;  /* 0x0000001408117227 */ /* 0x040fe200078e00ff */
[----:B------:R-:W-:Y:S02]  /*10b0*/  ISETP.GT.U32.AND P2, PT, R3, R12, PT ;  /* 0x0000000c0300720c */ /* 0x000fe40003f44070 */
[C---:B------:R-:W-:Y:S01]  /*10c0*/  LOP3.LUT R55, R9.reuse, 0x2e, RZ, 0xfc, !PT ;  /* 0x0000002e09377812 */ /* 0x040fe200078efcff */
[----:B------:R-:W-:Y:S01]  /*10d0*/  IMAD.HI.U32 R18, R8, R21, RZ ;  /* 0x0000001508127227 */ /* 0x000fe200078e00ff */
[----:B------:R-:W-:-:S02]  /*10e0*/  LOP3.LUT R54, R9, 0x30, RZ, 0xfc, !PT ;  /* 0x0000003009367812 */ /* 0x000fc400078efcff */
[C---:B------:R-:W-:Y:S01]  /*10f0*/  LOP3.LUT R56, R9.reuse, 0x2c, RZ, 0xfc, !PT ;  /* 0x0000002c09387812 */ /* 0x040fe200078efcff */
[--C-:B------:R-:W-:Y:S01]  /*1100*/  @!P5 IMAD.IADD R14, R14, 0x1, -R3.reuse ;  /* 0x000000010e0ed824 */ /* 0x100fe200078e0a03 */
[----:B------:R-:W-:Y:S01]  /*1110*/  LOP3.LUT R57, R9, 0x28, RZ, 0xfc, !PT ;  /* 0x0000002809397812 */ /* 0x000fe200078efcff */
[----:B------:R-:W-:Y:S01]  /*1120*/  @!P3 IMAD.IADD R13, R13, 0x1, -R3 ;  /* 0x000000010d0db824 */ /* 0x000fe200078e0a03 */
[----:B------:R-:W-:Y:S01]  /*1130*/  IABS R51, R56 ;  /* 0x0000003800337213 */ /* 0x000fe20000000000 */
[----:B------:R-:W-:Y:S01]  /*1140*/  IMAD.MOV R17, RZ, RZ, -R17 ;  /* 0x000000ffff117224 */ /* 0x000fe200078e0a11 */
[C---:B------:R-:W-:Y:S01]  /*1150*/  ISETP.GT.U32.AND P5, PT, R3.reuse, R14, PT ;  /* 0x0000000e0300720c */ /* 0x040fe20003fa4070 */
[C---:B------:R-:W-:Y:S01]  /*1160*/  IMAD R15, R3.reuse, R15, R16 ;  /* 0x0000000f030f7224 */ /* 0x040fe200078e0210 */
[----:B------:R-:W-:Y:S01]  /*1170*/  ISETP.GT.U32.AND P3, PT, R3, R13, PT ;  /* 0x0000000d0300720c */ /* 0x000fe20003f64070 */
[----:B------:R-:W-:Y:S01]  /*1180*/  IMAD.MOV R18, RZ, RZ, -R18 ;  /* 0x000000ffff127224 */ /* 0x000fe200078e0a12 */
[----:B------:R-:W-:Y:S01]  /*1190*/  LOP3.LUT R60, R9, 0x24, RZ, 0xfc, !PT ;  /* 0x00000024093c7812 */ /* 0x000fe200078efcff */
[C---:B------:R-:W-:Y:S01]  /*11a0*/  IMAD R17, R3.reuse, R17, R20 ;  /* 0x0000001103117224 */ /* 0x040fe200078e0214 */
[----:B------:R-:W-:Y:S01]  /*11b0*/  IABS R90, c[0x0][0x178] ;  /* 0x00005e00005a7a13 */ /* 0x000fe20000000000 */
[----:B------:R-:W-:Y:S01]  /*11c0*/  @!P2 IMAD.IADD R12, R12, 0x1, -R3 ;  /* 0x000000010c0ca824 */ /* 0x000fe200078e0a03 */
[C---:B------:R-:W-:Y:S01]  /*11d0*/  ISETP.GT.U32.AND P2, PT, R3.reuse, R15, PT ;  /* 0x0000000f0300720c */ /* 0x040fe20003f44070 */
[----:B------:R-:W-:Y:S01]  /*11e0*/  IMAD R18, R3, R18, R21 ;  /* 0x0000001203127224 */ /* 0x000fe200078e0215 */
[----:B------:R-:W-:Y:S01]  /*11f0*/  LOP3.LUT R61, R9, 0x22, RZ, 0xfc, !PT ;  /* 0x00000022093d7812 */ /* 0x000fe200078efcff */
[----:B------:R-:W-:Y:S01]  /*1200*/  IMAD.HI.U32 R16, R8, R19, RZ ;  /* 0x0000001308107227 */ /* 0x000fe200078e00ff */
[----:B------:R-:W-:-:S02]  /*1210*/  @!P1 IADD3 R12, -R12, RZ, RZ ;  /* 0x000000ff0c0c9210 */ /* 0x000fc40007ffe1ff */
[----:B------:R-:W-:Y:S01]  /*1220*/  IABS R58, R61 ;  /* 0x0000003d003a7213 */ /* 0x000fe20000000000 */
[--C-:B------:R-:W-:Y:S01]  /*1230*/  @!P5 IMAD.IADD R14, R14, 0x1, -R3.reuse ;  /* 0x000000010e0ed824 */ /* 0x100fe200078e0a03 */
[----:B------:R-:W-:Y:S01]  /*1240*/  ISETP.GE.AND P5, PT, R22, RZ, PT ;  /* 0x000000ff1600720c */ /* 0x000fe20003fa6270 */
[----:B------:R-:W-:Y:S01]  /*1250*/  @!P3 IMAD.IADD R13, R13, 0x1, -R3 ;  /* 0x000000010d0db824 */ /* 0x000fe200078e0a03 */
[----:B------:R-:W-:Y:S01]  /*1260*/  ISETP.GT.U32.AND P3, PT, R3, R17, PT ;  /* 0x000000110300720c */ /* 0x000fe20003f64070 */
[----:B------:R-:W-:Y:S01]  /*1270*/  IMAD.MOV R16, RZ, RZ, -R16 ;  /* 0x000000ffff107224 */ /* 0x000fe200078e0a10 */
[----:B------:R-:W-:Y:S01]  /*1280*/  LOP3.LUT R22, R9, 0x66, RZ, 0xfc, !PT ;  /* 0x0000006609167812 */ /* 0x000fe200078efcff */
[----:B------:R-:W-:Y:S01]  /*1290*/  @!P6 IMAD.MOV R13, RZ, RZ, -R13 ;  /* 0x000000ffff0de224 */ /* 0x000fe200078e0a0d */
[C---:B------:R-:W-:Y:S01]  /*12a0*/  ISETP.GT.U32.AND P6, PT, R3.reuse, R18, PT ;  /* 0x000000120300720c */ /* 0x040fe20003fc4070 */
[----:B------:R-:W-:Y:S01]  /*12b0*/  @!P4 IMAD.MOV R14, RZ, RZ, -R14 ;  /* 0x000000ffff0ec224 */ /* 0x000fe200078e0a0e */
[----:B------:R-:W-:Y:S01]  /*12c0*/  IABS R20, R22 ;  /* 0x0000001600147213 */ /* 0x000fe20000000000 */
[----:B------:R-:W-:Y:S01]  /*12d0*/  IMAD R16, R3, R16, R19 ;  /* 0x0000001003107224 */ /* 0x000fe200078e0213 */
[----:B------:R-:W-:Y:S01]  /*12e0*/  ISETP.GE.AND P4, PT, R23, RZ, PT ;  /* 0x000000ff1700720c */ /* 0x000fe20003f86270 */
[----:B------:R-:W-:Y:S01]  /*12f0*/  @!P2 IMAD.IADD R15, R15, 0x1, -R3 ;  /* 0x000000010f0fa824 */ /* 0x000fe200078e0a03 */
[----:B------:R-:W-:Y:S01]  /*1300*/  LOP3.LUT R23, R9, 0x64, RZ, 0xfc, !PT ;  /* 0x0000006409177812 */ /* 0x000fe200078efcff */
[----:B------:R-:W-:Y:S01]  /*1310*/  IMAD.HI.U32 R19, R8, R20, RZ ;  /* 0x0000001408137227 */ /* 0x000fe200078e00ff */
[----:B------:R-:W-:-:S02]  /*1320*/  ISETP.GT.U32.AND P2, PT, R3, R16, PT ;  /* 0x000000100300720c */ /* 0x000fc40003f44070 */
[----:B------:R-:W-:Y:S01]  /*1330*/  IABS R21, R23 ;  /* 0x0000001700157213 */ /* 0x000fe20000000000 */
[----:B------:R-:W-:Y:S01]  /*1340*/  @!P3 IMAD.IADD R17, R17, 0x1, -R3 ;  /* 0x000000011111b824 */ /* 0x000fe200078e0a03 */
[----:B------:R-:W-:Y:S01]  /*1350*/  ISETP.GT.U32.AND P1, PT, R3, R15, PT ;  /* 0x0000000f0300720c */ /* 0x000fe20003f24070 */
[----:B------:R-:W-:Y:S01]  /*1360*/  IMAD.MOV R19, RZ, RZ, -R19 ;  /* 0x000000ffff137224 */ /* 0x000fe200078e0a13 */
[----:B------:R-:W-:Y:S01]  /*1370*/  LOP3.LUT R67, R9, 0x10, RZ, 0xfc, !PT ;  /* 0x0000001009437812 */ /* 0x000fe200078efcff */
[----:B------:R-:W-:Y:S01]  /*1380*/  @!P6 IMAD.IADD R18, R18, 0x1, -R3 ;  /* 0x000000011212e824 */ /* 0x000fe200078e0a03 */
[C---:B------:R-:W-:Y:S01]  /*1390*/  ISETP.GT.U32.AND P6, PT, R3.reuse, R17, PT ;  /* 0x000000110300720c */ /* 0x040fe20003fc4070 */
[----:B------:R-:W-:Y:S01]  /*13a0*/  IMAD R19, R3, R19, R20 ;  /* 0x0000001303137224 */ /* 0x000fe200078e0214 */
[----:B------:R-:W-:Y:S01]  /*13b0*/  LOP3.LUT R65, R9, 0x12, RZ, 0xfc, !PT ;  /* 0x0000001209417812 */ /* 0x000fe200078efcff */
[----:B------:R-:W-:Y:S01]  /*13c0*/  IMAD.HI.U32 R20, R8, R21, RZ ;  /* 0x0000001508147227 */ /* 0x000fe200078e00ff */
[----:B------:R-:W-:-:S02]  /*13d0*/  IABS R72, R67 ;  /* 0x0000004300487213 */ /* 0x000fc40000000000 */
[----:B------:R-:W-:Y:S01]  /*13e0*/  IABS R70, R65 ;  /* 0x0000004100467213 */ /* 0x000fe20000000000 */
[----:B------:R-:W-:Y:S01]  /*13f0*/  IMAD.MOV R20, RZ, RZ, -R20 ;  /* 0x000000ffff147224 */ /* 0x000fe200078e0a14 */
[----:B------:R-:W-:Y:S01]  /*1400*/  LOP3.LUT R69, R9, 0xe, RZ, 0xfc, !PT ;  /* 0x0000000e09457812 */ /* 0x000fe200078efcff */
[----:B------:R-:W-:Y:S01]  /*1410*/  @!P1 IMAD.IADD R15, R15, 0x1, -R3 ;  /* 0x000000010f0f9824 */ /* 0x000fe200078e0a03 */
[----:B------:R-:W-:Y:S01]  /*1420*/  ISETP.GE.AND P1, PT, R24, RZ, PT ;  /* 0x000000ff1800720c */ /* 0x000fe20003f26270 */
[----:B------:R-:W-:Y:S01]  /*1430*/  IMAD R20, R3, R20, R21 ;  /* 0x0000001403147224 */ /* 0x000fe200078e0215 */
[----:B------:R-:W-:Y:S01]  /*1440*/  IABS R24, R27 ;  /* 0x0000001b00187213 */ /* 0x000fe20000000000 */
[----:B------:R-:W-:Y:S01]  /*1450*/  @!P6 IMAD.IADD R17, R17, 0x1, -R3 ;  /* 0x000000011111e824 */ /* 0x000fe200078e0a03 */
[----:B------:R-:W-:Y:S01]  /*1460*/  LOP3.LUT R71, R9, 0xc, RZ, 0xfc, !PT ;  /* 0x0000000c09477812 */ /* 0x000fe200078efcff */
[----:B------:R-:W-:Y:S01]  /*1470*/  @!P0 IMAD.MOV R15, RZ, RZ, -R15 ;  /* 0x000000ffff0f8224 */ /* 0x000fe200078e0a0f */
[C---:B------:R-:W-:Y:S01]  /*1480*/  ISETP.GT.U32.AND P6, PT, R3.reuse, R20, PT ;  /* 0x000000140300720c */ /* 0x040fe20003fc4070 */
[----:B------:R-:W-:Y:S01]  /*1490*/  @!P2 IMAD.IADD R16, R16, 0x1, -R3 ;  /* 0x000000011010a824 */ /* 0x000fe200078e0a03 */
[----:B------:R-:W-:Y:S01]  /*14a0*/  ISETP.GT.U32.AND P0, PT, R3, R18, PT ;  /* 0x000000120300720c */ /* 0x000fe20003f04070 */
[----:B------:R-:W-:Y:S01]  /*14b0*/  IMAD.HI.U32 R21, R8, R24, RZ ;  /* 0x0000001808157227 */ /* 0x000fe200078e00ff */
[----:B------:R-:W-:-:S02]  /*14c0*/  ISETP.GE.AND P2, PT, R22, RZ, PT ;  /* 0x000000ff1600720c */ /* 0x000fc40003f46270 */
[----:B------:R-:W-:Y:S01]  /*14d0*/  ISETP.GT.U32.AND P3, PT, R3, R16, PT ;  /* 0x000000100300720c */ /* 0x000fe20003f64070 */
[----:B------:R-:W-:Y:S01]  /*14e0*/  IMAD.HI.U32 R22, R8, R25, RZ ;  /* 0x0000001908167227 */ /* 0x000fe200078e00ff */
[----:B------:R-:W-:Y:S02]  /*14f0*/  IABS R74, R69 ;  /* 0x00000045004a7213 */ /* 0x000fe40000000000 */
[----:B------:R-:W-:Y:S01]  /*1500*/  IABS R76, R71 ;  /* 0x00000047004c7213 */ /* 0x000fe20000000000 */
[----:B------:R-:W-:Y:S01]  /*1510*/  IMAD.MOV R22, RZ, RZ, -R22 ;  /* 0x000000ffff167224 */ /* 0x000fe200078e0a16 */
[C---:B------:R-:W-:Y:S01]  /*1520*/  LOP3.LUT R73, R9.reuse, 0xa, RZ, 0xfc, !PT ;  /* 0x0000000a09497812 */ /* 0x040fe200078efcff */
[----:B------:R-:W-:Y:S01]  /*1530*/  @!P6 IMAD.IADD R20, R20, 0x1, -R3 ;  /* 0x000000011414e824 */ /* 0x000fe200078e0a03 */
[----:B------:R-:W-:Y:S01]  /*1540*/  LOP3.LUT R77, R9, 0x6, RZ, 0xfc, !PT ;  /* 0x00000006094d7812 */ /* 0x000fe200078efcff */
[----:B------:R-:W-:Y:S01]  /*1550*/  IMAD R22, R3, R22, R25 ;  /* 0x0000001603167224 */ /* 0x000fe200078e0219 */
[----:B------:R-:W-:Y:S01]  /*1560*/  @!P0 IADD3 R18, R18, -R3, RZ ;  /* 0x8000000312128210 */ /* 0x000fe20007ffe0ff */
[----:B------:R-:W-:Y:S01]  /*1570*/  IMAD.MOV R21, RZ, RZ, -R21 ;  /* 0x000000ffff157224 */ /* 0x000fe200078e0a15 */
[----:B------:R-:W-:Y:S01]  /*1580*/  ISETP.GE.AND P0, PT, R23, RZ, PT ;  /* 0x000000ff1700720c */ /* 0x000fe20003f06270 */
[----:B------:R-:W-:Y:S01]  /*1590*/  IMAD.HI.U32 R23, R8, R26, RZ ;  /* 0x0000001a08177227 */ /* 0x000fe200078e00ff */
[----:B------:R-:W-:-:S02]  /*15a0*/  ISETP.GT.U32.AND P6, PT, R3, R20, PT ;  /* 0x000000140300720c */ /* 0x000fc40003fc4070 */
[----:B------:R-:W-:Y:S01]  /*15b0*/  IABS R78, R73 ;  /* 0x00000049004e7213 */ /* 0x000fe20000000000 */
[----:B------:R-:W-:Y:S01]  /*15c0*/  IMAD.MOV R23, RZ, RZ, -R23 ;  /* 0x000000ffff177224 */ /* 0x000fe200078e0a17 */
[----:B------:R-:W-:Y:S01]  /*15d0*/  IABS R82, R77 ;  /* 0x0000004d00527213 */ /* 0x000fe20000000000 */
[--C-:B------:R-:W-:Y:S01]  /*15e0*/  @!P3 IMAD.IADD R16, R16, 0x1, -R3.reuse ;  /* 0x000000011010b824 */ /* 0x100fe200078e0a03 */
[C---:B------:R-:W-:Y:S01]  /*15f0*/  ISETP.GT.U32.AND P3, PT, R3.reuse, R19, PT ;  /* 0x000000130300720c */ /* 0x040fe20003f64070 */
[C---:B------:R-:W-:Y:S01]  /*1600*/  IMAD R23, R3.reuse, R23, R26 ;  /* 0x0000001703177224 */ /* 0x040fe200078e021a */
[----:B------:R-:W-:Y:S01]  /*1610*/  IABS R26, R30 ;  /* 0x0000001e001a7213 */ /* 0x000fe20000000000 */
[----:B------:R-:W-:Y:S01]  /*1620*/  @!P1 IMAD.MOV R18, RZ, RZ, -R18 ;  /* 0x000000ffff129224 */ /* 0x000fe200078e0a12 */
[C---:B------:R-:W-:Y:S01]  /*1630*/  ISETP.GT.U32.AND P1, PT, R3.reuse, R22, PT ;  /* 0x000000160300720c */ /* 0x040fe20003f24070 */
[----:B------:R-:W-:Y:S01]  /*1640*/  IMAD R21, R3, R21, R24 ;  /* 0x0000001503157224 */ /* 0x000fe200078e0218 */
[----:B------:R-:W-:Y:S01]  /*1650*/  LOP3.LUT R75, R9, 0x8, RZ, 0xfc, !PT ;  /* 0x00000008094b7812 */ /* 0x000fe200078efcff */
[----:B------:R-:W-:Y:S01]  /*1660*/  @!P6 IMAD.IADD R20, R20, 0x1, -R3 ;  /* 0x000000011414e824 */ /* 0x000fe200078e0a03 */
[C---:B------:R-:W-:Y:S01]  /*1670*/  ISETP.GT.U32.AND P6, PT, R3.reuse, R23, PT ;  /* 0x000000170300720c */ /* 0x040fe20003fc4070 */
[----:B------:R-:W-:Y:S01]  /*1680*/  @!P4 IMAD.MOV R17, RZ, RZ, -R17 ;  /* 0x000000ffff11c224 */ /* 0x000fe200078e0a11 */
[----:B------:R-:W-:Y:S01]  /*1690*/  ISETP.GT.U32.AND P4, PT, R3, R21, PT ;  /* 0x000000150300720c */ /* 0x000fe20003f84070 */
[----:B------:R-:W-:Y:S01]  /*16a0*/  IMAD.HI.U32 R24, R8, R26, RZ ;  /* 0x0000001a08187227 */ /* 0x000fe200078e00ff */
[----:B------:R-:W-:-:S02]  /*16b0*/  LOP3.LUT R79, R9, 0x4, RZ, 0xfc, !PT ;  /* 0x00000004094f7812 */ /* 0x000fc400078efcff */
[----:B------:R-:W-:Y:S01]  /*16c0*/  IABS R86, R9 ;  /* 0x0000000900567213 */ /* 0x000fe20000000000 */
[--C-:B------:R-:W-:Y:S01]  /*16d0*/  @!P3 IMAD.IADD R19, R19, 0x1, -R3.reuse ;  /* 0x000000011313b824 */ /* 0x100fe200078e0a03 */
[----:B------:R-:W-:Y:S01]  /*16e0*/  ISETP.GE.AND P3, PT, R27, RZ, PT ;  /* 0x000000ff1b00720c */ /* 0x000fe20003f66270 */
[--C-:B------:R-:W-:Y:S01]  /*16f0*/  @!P1 IMAD.IADD R22, R22, 0x1, -R3.reuse ;  /* 0x0000000116169824 */ /* 0x100fe200078e0a03 */
[----:B------:R-:W-:Y:S01]  /*1700*/  IABS R27, R32 ;  /* 0x00000020001b7213 */ /* 0x000fe20000000000 */
[----:B------:R-:W-:Y:S01]  /*1710*/  @!P5 IMAD.MOV R16, RZ, RZ, -R16 ;  /* 0x000000ffff10d224 */ /* 0x000fe200078e0a10 */
[----:B------:R-:W-:Y:S01]  /*1720*/  IADD3 R24, -R24, RZ, RZ ;  /* 0x000000ff18187210 */ /* 0x000fe20007ffe1ff */
[----:B------:R-:W-:Y:S01]  /*1730*/  @!P6 IMAD.IADD R23, R23, 0x1, -R3 ;  /* 0x000000011717e824 */ /* 0x000fe200078e0a03 */
[C---:B------:R-:W-:Y:S01]  /*1740*/  ISETP.GT.U32.AND P6, PT, R3.reuse, R22, PT ;  /* 0x000000160300720c */ /* 0x040fe20003fc4070 */
[----:B------:R-:W-:Y:S01]  /*1750*/  IMAD.HI.U32 R25, R8, R27, RZ ;  /* 0x0000001b08197227 */ /* 0x000fe200078e00ff */
[----:B------:R-:W-:-:S02]  /*1760*/  ISETP.GT.U32.AND P5, PT, R3, R19, PT ;  /* 0x000000130300720c */ /* 0x000fc40003fa4070 */
[----:B------:R-:W-:Y:S01]  /*1770*/  IABS R80, R75 ;  /* 0x0000004b00507213 */ /* 0x000fe20000000000 */
[----:B------:R-:W-:Y:S01]  /*1780*/  IMAD R24, R3, R24, R26 ;  /* 0x0000001803187224 */ /* 0x000fe200078e021a */
[----:B------:R-:W-:Y:S01]  /*1790*/  IABS R84, R79 ;  /* 0x0000004f00547213 */ /* 0x000fe20000000000 */
[----:B------:R-:W-:Y:S01]  /*17a0*/  IMAD.MOV R26, RZ, RZ, -R25 ;  /* 0x000000ffff1a7224 */ /* 0x000fe200078e0a19 */
[----:B------:R-:W-:Y:S01]  /*17b0*/  SHF.R.S32.HI R202, RZ, 0x7, R202 ;  /* 0x00000007ffca7819 */ /* 0x000fe200000114ca */
[----:B------:R-:W-:Y:S01]  /*17c0*/  @!P4 IMAD.IADD R21, R21, 0x1, -R3 ;  /* 0x000000011515c824 */ /* 0x000fe200078e0a03 */
[----:B------:R-:W-:Y:S01]  /*17d0*/  ISETP.GE.AND P4, PT, R29, RZ, PT ;  /* 0x000000ff1d00720c */ /* 0x000fe20003f86270 */
[C---:B------:R-:W-:Y:S01]  /*17e0*/  IMAD R25, R3.reuse, R26, R27 ;  /* 0x0000001a03197224 */ /* 0x040fe200078e021b */
[----:B------:R-:W-:Y:S01]  /*17f0*/  IABS R29, R34 ;  /* 0x00000022001d7213 */ /* 0x000fe20000000000 */
[--C-:B------:R-:W-:Y:S01]  /*1800*/  @!P6 IMAD.IADD R22, R22, 0x1, -R3.reuse ;  /* 0x000000011616e824 */ /* 0x100fe200078e0a03 */
[----:B------:R-:W-:Y:S01]  /*1810*/  ISETP.GT.U32.AND P1, PT, R3, R21, PT ;  /* 0x000000150300720c */ /* 0x000fe20003f24070 */
[----:B------:R-:W-:Y:S01]  /*1820*/  @!P5 IMAD.IADD R19, R19, 0x1, -R3 ;  /* 0x000000011313d824 */ /* 0x000fe200078e0a03 */
[C---:B------:R-:W-:Y:S01]  /*1830*/  ISETP.GT.U32.AND P6, PT, R3.reuse, R25, PT ;  /* 0x000000190300720c */ /* 0x040fe20003fc4070 */
[----:B------:R-:W-:Y:S01]  /*1840*/  @!P0 IMAD.MOV R20, RZ, RZ, -R20 ;  /* 0x000000ffff148224 */ /* 0x000fe200078e0a14 */
[----:B------:R-:W-:Y:S01]  /*1850*/  ISETP.GE.AND P5, PT, R28, RZ, PT ;  /* 0x000000ff1c00720c */ /* 0x000fe20003fa6270 */
[----:B------:R-:W-:Y:S01]  /*1860*/  @!P2 IMAD.MOV R19, RZ, RZ, -R19 ;  /* 0x000000ffff13a224 */ /* 0x000fe200078e0a13 */
[----:B------:R-:W-:Y:S01]  /*1870*/  ISETP.GT.U32.AND P2, PT, R3, R23, PT ;  /* 0x000000170300720c */ /* 0x000fe20003f44070 */
[----:B------:R-:W-:Y:S01]  /*1880*/  IMAD.HI.U32 R27, R8, R29, RZ ;  /* 0x0000001d081b7227 */ /* 0x000fe200078e00ff */
[----:B------:R-:W-:-:S02]  /*1890*/  IABS R28, R33 ;  /* 0x00000021001c7213 */ /* 0x000fc40000000000 */
[C---:B------:R-:W-:Y:S02]  /*18a0*/  LOP3.LUT R198, R199.reuse, 0x20, RZ, 0x3c, !PT ;  /* 0x00000020c7c67812 */ /* 0x040fe400078e3cff */
[----:B------:R-:W-:Y:S01]  /*18b0*/  LOP3.LUT R197, R199, 0x40, RZ, 0x3c, !PT ;  /* 0x00000040c7c57812 */ /* 0x000fe200078e3cff */
[--C-:B------:R-:W-:Y:S01]  /*18c0*/  @!P1 IMAD.IADD R21, R21, 0x1, -R3.reuse ;  /* 0x0000000115159824 */ /* 0x100fe200078e0a03 */
[----:B------:R-:W-:Y:S01]  /*18d0*/  ISETP.GT.U32.AND P1, PT, R3, R24, PT ;  /* 0x000000180300720c */ /* 0x000fe20003f24070 */
[--C-:B------:R-:W-:Y:S01]  /*18e0*/  @!P6 IMAD.IADD R25, R25, 0x1, -R3.reuse ;  /* 0x000000011919e824 */ /* 0x100fe200078e0a03 */
[----:B------:R-:W-:Y:S01]  /*18f0*/  LOP3.LUT R196, R199, 0x60, RZ, 0x3c, !PT ;  /* 0x00000060c7c47812 */ /* 0x000fe200078e3cff */
[----:B------:R-:W-:Y:S01]  /*1900*/  IMAD.HI.U32 R26, R8, R28, RZ ;  /* 0x0000001c081a7227 */ /* 0x000fe200078e00ff */
[----:B------:R-:W-:Y:S02]  /*1910*/  @!P5 IADD3 R22, -R22, RZ, RZ ;  /* 0x000000ff1616d210 */ /* 0x000fe40007ffe1ff */
[----:B------:R-:W-:Y:S01]  /*1920*/  ISETP.GT.U32.AND P0, PT, R3, R25, PT ;  /* 0x000000190300720c */ /* 0x000fe20003f04070 */
[----:B------:R-:W-:Y:S01]  /*1930*/  @!P2 IMAD.IADD R23, R23, 0x1, -R3 ;  /* 0x000000011717a824 */ /* 0x000fe200078e0a03 */
[----:B------:R-:W-:Y:S01]  /*1940*/  ISETP.GE.AND P2, PT, R30, RZ, PT ;  /* 0x000000ff1e00720c */ /* 0x000fe20003f46270 */
[----:B------:R-:W-:Y:S01]  /*1950*/  IMAD.MOV R26, RZ, RZ, -R26 ;  /* 0x000000ffff1a7224 */ /* 0x000fe200078e0a1a */
[----:B------:R-:W-:Y:S01]  /*1960*/  ISETP.GE.AND P5, PT, R33, RZ, PT ;  /* 0x000000ff2100720c */ /* 0x000fe20003fa6270 */
[----:B------:R-:W-:-:S02]  /*1970*/  IMAD.MOV R30, RZ, RZ, -R27 ;  /* 0x000000ffff1e7224 */ /* 0x000fc400078e0a1b */
[----:B------:R-:W-:Y:S01]  /*1980*/  @!P1 IMAD.IADD R24, R24, 0x1, -R3 ;  /* 0x0000000118189824 */ /* 0x000fe200078e0a03 */
[----:B------:R-:W-:Y:S01]  /*1990*/  ISETP.GE.AND P1, PT, R32, RZ, PT ;  /* 0x000000ff2000720c */ /* 0x000fe20003f26270 */
[C---:B------:R-:W-:Y:S02]  /*19a0*/  IMAD R26, R3.reuse, R26, R28 ;  /* 0x0000001a031a7224 */ /* 0x040fe400078e021c */
[C---:B------:R-:W-:Y:S01]  /*19b0*/  IMAD R27, R3.reuse, R30, R29 ;  /* 0x0000001e031b7224 */ /* 0x040fe200078e021d */
[C---:B------:R-:W-:Y:S01]  /*19c0*/  ISETP.GT.U32.AND P6, PT, R3.reuse, R24, PT ;  /* 0x000000180300720c */ /* 0x040fe20003fc4070 */
[----:B------:R-:W-:Y:S01]  /*19d0*/  @!P3 IMAD.MOV R21, RZ, RZ, -R21 ;  /* 0x000000ffff15b224 */ /* 0x000fe200078e0a15 */
[----:B------:R-:W-:Y:S01]  /*19e0*/  ISETP.GT.U32.AND P3, PT, R3, R26, PT ;  /* 0x0000001a0300720c */ /* 0x000fe20003f64070 */
[----:B------:R-:W-:Y:S01]  /*19f0*/  @!P0 IMAD.IADD R25, R25, 0x1, -R3 ;  /* 0x0000000119198824 */ /* 0x000fe200078e0a03 */
[----:B------:R-:W-:Y:S01]  /*1a00*/  ISETP.GT.U32.AND P0, PT, R3, R27, PT ;  /* 0x0000001b0300720c */ /* 0x000fe20003f04070 */
[----:B------:R-:W-:Y:S01]  /*1a10*/  IMAD.HI.U32 R28, R8, R31, RZ ;  /* 0x0000001f081c7227 */ /* 0x000fe200078e00ff */
[----:B------:R-:W-:-:S03]  /*1a20*/  LOP3.LUT R30, R9, 0x52, RZ, 0xfc, !PT ;  /* 0x00000052091e7812 */ /* 0x000fc600078efcff */
[----:B------:R-:W-:Y:S01]  /*1a30*/  IMAD.MOV R28, RZ, RZ, -R28 ;  /* 0x000000ffff1c7224 */ /* 0x000fe200078e0a1c */
[----:B------:R-:W-:Y:S01]  /*1a40*/  IABS R29, R30 ;  /* 0x0000001e001d7213 */ /* 0x000fe20000000000 */
[----:B------:R-:W-:Y:S01]  /*1a50*/  @!P4 IMAD.MOV R23, RZ, RZ, -R23 ;  /* 0x000000ffff17c224 */ /* 0x000fe200078e0a17 */
[----:B------:R-:W-:Y:S01]  /*1a60*/  ISETP.GE.AND P4, PT, R34, RZ, PT ;  /* 0x000000ff2200720c */ /* 0x000fe20003f86270 */
[----:B------:R-:W-:Y:S01]  /*1a70*/  @!P6 IMAD.IADD R24, R24, 0x1, -R3 ;  /* 0x000000011818e824 */ /* 0x000fe200078e0a03 */
[----:B------:R-:W-:Y:S01]  /*1a80*/  ISETP.GE.AND P6, PT, R35, RZ, PT ;  /* 0x000000ff2300720c */ /* 0x000fe20003fc6270 */
[----:B------:R-:W-:Y:S01]  /*1a90*/  IMAD R28, R3, R28, R31 ;  /* 0x0000001c031c7224 */ /* 0x000fe200078e021f */
[C---:B------:R-:W-:Y:S01]  /*1aa0*/  LOP3.LUT R34, R9.reuse, 0x50, RZ, 0xfc, !PT ;  /* 0x0000005009227812 */ /* 0x040fe200078efcff */
[--C-:B------:R-:W-:Y:S01]  /*1ab0*/  @!P3 IMAD.IADD R26, R26, 0x1, -R3.reuse ;  /* 0x000000011a1ab824 */ /* 0x100fe200078e0a03 */
[----:B------:R-:W-:Y:S01]  /*1ac0*/  LOP3.LUT R35, R9, 0x4e, RZ, 0xfc, !PT ;  /* 0x0000004e09237812 */ /* 0x000fe200078efcff */
[----:B------:R-:W-:Y:S01]  /*1ad0*/  @!P0 IMAD.IADD R27, R27, 0x1, -R3 ;  /* 0x000000011b1b8824 */ /* 0x000fe200078e0a03 */
[----:B------:R-:W-:Y:S01]  /*1ae0*/  IABS R33, R34 ;  /* 0x0000002200217213 */ /* 0x000fe20000000000 */
[----:B------:R-:W-:Y:S01]  /*1af0*/  @!P2 IMAD.MOV R24, RZ, RZ, -R24 ;  /* 0x000000ffff18a224 */ /* 0x000fe200078e0a18 */
[C---:B------:R-:W-:Y:S01]  /*1b00*/  ISETP.GT.U32.AND P2, PT, R3.reuse, R28, PT ;  /* 0x0000001c0300720c */ /* 0x040fe20003f44070 */
[----:B------:R-:W-:Y:S01]  /*1b10*/  IMAD.MOV.U32 R31, RZ, RZ, R29 ;  /* 0x000000ffff1f7224 */ /* 0x000fe200078e001d */
[C---:B------:R-:W-:Y:S01]  /*1b20*/  ISETP.GT.U32.AND P3, PT, R3.reuse, R26, PT ;  /* 0x0000001a0300720c */ /* 0x040fe20003f64070 */
[----:B------:R-:W-:Y:S01]  /*1b30*/  @!P1 IMAD.MOV R25, RZ, RZ, -R25 ;  /* 0x000000ffff199224 */ /* 0x000fe200078e0a19 */
[----:B------:R-:W-:Y:S01]  /*1b40*/  ISETP.GT.U32.AND P0, PT, R3, R27, PT ;  /* 0x0000001b0300720c */ /* 0x000fe20003f04070 */
[----:B------:R-:W-:Y:S01]  /*1b50*/  IMAD.HI.U32 R29, R8, R31, RZ ;  /* 0x0000001f081d7227 */ /* 0x000fe200078e00ff */
[----:B------:R-:W-:-:S03]  /*1b60*/  ISETP.GE.AND P1, PT, R30, RZ, PT ;  /* 0x000000ff1e00720c */ /* 0x000fc60003f26270 */
[----:B------:R-:W-:Y:S02]  /*1b70*/  IMAD.MOV R32, RZ, RZ, -R29 ;  /* 0x000000ffff207224 */ /* 0x000fe400078e0a1d */
[----:B------:R-:W-:-:S04]  /*1b80*/  IMAD.HI.U32 R30, R8, R33, RZ ;  /* 0x00000021081e7227 */ /* 0x000fc800078e00ff */
[----:B------:R-:W-:Y:S01]  /*1b90*/  IMAD R29, R3, R32, R31 ;  /* 0x00000020031d7224 */ /* 0x000fe200078e021f */
[----:B------:R-:W-:Y:S01]  /*1ba0*/  IADD3 R30, -R30, RZ, RZ ;  /* 0x000000ff1e1e7210 */ /* 0x000fe20007ffe1ff */
[--C-:B------:R-:W-:Y:S01]  /*1bb0*/  @!P2 IMAD.IADD R28, R28, 0x1, -R3.reuse ;  /* 0x000000011c1ca824 */ /* 0x100fe200078e0a03 */
[----:B------:R-:W-:Y:S01]  /*1bc0*/  LOP3.LUT R32, R9, 0x4c, RZ, 0xfc, !PT ;  /* 0x0000004c09207812 */ /* 0x000fe200078efcff */
[--C-:B------:R-:W-:Y:S01]  /*1bd0*/  @!P3 IMAD.IADD R26, R26, 0x1, -R3.reuse ;  /* 0x000000011a1ab824 */ /* 0x100fe200078e0a03 */
[----:B------:R-:W-:Y:S01]  /*1be0*/  ISETP.GE.AND P3, PT, R34, RZ, PT ;  /* 0x000000ff2200720c */ /* 0x000fe20003f66270 */
[----:B------:R-:W-:Y:S01]  /*1bf0*/  @!P0 IMAD.IADD R27, R27, 0x1, -R3 ;  /* 0x000000011b1b8824 */ /* 0x000fe200078e0a03 */
[C---:B------:R-:W-:Y:S01]  /*1c00*/  ISETP.GT.U32.AND P0, PT, R3.reuse, R29, PT ;  /* 0x0000001d0300720c */ /* 0x040fe20003f04070 */
[----:B------:R-:W-:Y:S01]  /*1c10*/  @!P5 IMAD.MOV R26, RZ, RZ, -R26 ;  /* 0x000000ffff1ad224 */ /* 0x000fe200078e0a1a */
[----:B------:R-:W-:Y:S01]  /*1c20*/  IABS R34, R35 ;  /* 0x0000002300227213 */ /* 0x000fe20000000000 */
[C---:B------:R-:W-:Y:S01]  /*1c30*/  IMAD R30, R3.reuse, R30, R33 ;  /* 0x0000001e031e7224 */ /* 0x040fe200078e0221 */
[----:B------:R-:W-:Y:S01]  /*1c40*/  ISETP.GT.U32.AND P2, PT, R3, R28, PT ;  /* 0x0000001c0300720c */ /* 0x000fe20003f44070 */
[----:B------:R-:W-:Y:S01]  /*1c50*/  @!P4 IMAD.MOV R27, RZ, RZ, -R27 ;  /* 0x000000ffff1bc224 */ /* 0x000fe200078e0a1b */
[----:B------:R-:W-:Y:S01]  /*1c60*/  ISETP.GE.AND P5, PT, R35, RZ, PT ;  /* 0x000000ff2300720c */ /* 0x000fe20003fa6270 */
[----:B------:R-:W-:Y:S01]  /*1c70*/  IMAD.HI.U32 R31, R8, R34, RZ ;  /* 0x00000022081f7227 */ /* 0x000fe200078e00ff */
[----:B------:R-:W-:-:S02]  /*1c80*/  IABS R35, R38 ;  /* 0x0000002600237213 */ /* 0x000fc40000000000 */
[----:B------:R-:W-:Y:S01]  /*1c90*/  ISETP.GT.U32.AND P4, PT, R3, R30, PT ;  /* 0x0000001e0300720c */ /* 0x000fe20003f84070 */
[----:B------:R-:W-:Y:S02]  /*1ca0*/  IMAD.MOV R31, RZ, RZ, -R31 ;  /* 0x000000ffff1f7224 */ /* 0x000fe400078e0a1f */
[--C-:B------:R-:W-:Y:S02]  /*1cb0*/  @!P0 IMAD.IADD R29, R29, 0x1, -R3.reuse ;  /* 0x000000011d1d8824 */ /* 0x100fe400078e0a03 */
[C---:B------:R-:W-:Y:S02]  /*1cc0*/  IMAD R31, R3.reuse, R31, R34 ;  /* 0x0000001f031f7224 */ /* 0x040fe400078e0222 */
[----:B------:R-:W-:Y:S01]  /*1cd0*/  @!P2 IMAD.IADD R28, R28, 0x1, -R3 ;  /* 0x000000011c1ca824 */ /* 0x000fe200078e0a03 */
[----:B------:R-:W-:Y:S01]  /*1ce0*/  ISETP.GT.U32.AND P0, PT, R3, R29, PT ;  /* 0x0000001d0300720c */ /* 0x000fe20003f04070 */
[----:B------:R-:W-:Y:S01]  /*1cf0*/  IMAD.HI.U32 R33, R8, R35, RZ ;  /* 0x0000002308217227 */ /* 0x000fe200078e00ff */
[----:B------:R-:W-:-:S02]  /*1d00*/  ISETP.GE.AND P2, PT, R32, RZ, PT ;  /* 0x000000ff2000720c */ /* 0x000fc40003f46270 */
[----:B------:R-:W-:Y:S01]  /*1d10*/  IABS R32, R32 ;  /* 0x0000002000207213 */ /* 0x000fe20000000000 */
[----:B------:R-:W-:Y:S01]  /*1d20*/  @!P6 IMAD.MOV R28, RZ, RZ, -R28 ;  /* 0x000000ffff1ce224 */ /* 0x000fe200078e0a1c */
[C---:B------:R-:W-:Y:S01]  /*1d30*/  ISETP.GT.U32.AND P6, PT, R3.reuse, R31, PT ;  /* 0x0000001f0300720c */ /* 0x040fe20003fc4070 */
[----:B------:R-:W-:Y:S02]  /*1d40*/  IMAD.MOV R36, RZ, RZ, -R33 ;  /* 0x000000ffff247224 */ /* 0x000fe400078e0a21 */
[----:B------:R-:W-:Y:S02]  /*1d50*/  IMAD.MOV.U32 R34, RZ, RZ, R32 ;  /* 0x000000ffff227224 */ /* 0x000fe400078e0020 */
[----:B------:R-:W-:Y:S02]  /*1d60*/  IMAD R33, R3, R36, R35 ;  /* 0x0000002403217224 */ /* 0x000fe400078e0223 */
[----:B------:R-:W-:Y:S01]  /*1d70*/  @!P0 IMAD.IADD R29, R29, 0x1, -R3 ;  /* 0x000000011d1d8824 */ /* 0x000fe200078e0a03 */
[----:B------:R-:W-:Y:S01]  /*1d80*/  ISETP.GE.AND P0, PT, R38, RZ, PT ;  /* 0x000000ff2600720c */ /* 0x000fe20003f06270 */
[----:B------:R-:W-:Y:S01]  /*1d90*/  IMAD.HI.U32 R32, R8, R34, RZ ;  /* 0x0000002208207227 */ /* 0x000fe200078e00ff */
[----:B------:R-:W-:-:S03]  /*1da0*/  IABS R38, R40 ;  /* 0x0000002800267213 */ /* 0x000fc60000000000 */
[--C-:B------:R-:W-:Y:S01]  /*1db0*/  @!P6 IMAD.IADD R31, R31, 0x1, -R3.reuse ;  /* 0x000000011f1fe824 */ /* 0x100fe200078e0a03 */
[----:B------:R-:W-:Y:S01]  /*1dc0*/  MOV R36, R38 ;  /* 0x0000002600247202 */ /* 0x000fe20000000f00 */
[----:B------:R-:W-:Y:S02]  /*1dd0*/  @!P4 IMAD.IADD R30, R30, 0x1, -R3 ;  /* 0x000000011e1ec824 */ /* 0x000fe400078e0a03 */
[----:B------:R-:W-:Y:S01]  /*1de0*/  @!P1 IMAD.MOV R29, RZ, RZ, -R29 ;  /* 0x000000ffff1d9224 */ /* 0x000fe200078e0a1d */
[C---:B------:R-:W-:Y:S01]  /*1df0*/  ISETP.GT.U32.AND P6, PT, R3.reuse, R31, PT ;  /* 0x0000001f0300720c */ /* 0x040fe20003fc4070 */
[----:B------:R-:W-:Y:S01]  /*1e00*/  IMAD.MOV R32, RZ, RZ, -R32 ;  /* 0x000000ffff207224 */ /* 0x000fe200078e0a20 */
[C---:B------:R-:W-:Y:S01]  /*1e10*/  ISETP.GT.U32.AND P1, PT, R3.reuse, R33, PT ;  /* 0x000000210300720c */ /* 0x040fe20003f24070 */
[----:B------:R-:W-:Y:S01]  /*1e20*/  IMAD.HI.U32 R35, R8, R36, RZ ;  /* 0x0000002408237227 */ /* 0x000fe200078e00ff */
[----:B------:R-:W-:-:S03]  /*1e30*/  ISETP.GT.U32.AND P4, PT, R3, R30, PT ;  /* 0x0000001e0300720c */ /* 0x000fc60003f84070 */
[----:B------:R-:W-:Y:S02]  /*1e40*/  IMAD R32, R3, R32, R34 ;  /* 0x0000002003207224 */ /* 0x000fe400078e0222 */
[----:B------:R-:W-:-:S04]  /*1e50*/  IMAD.HI.U32 R34, R8, R37, RZ ;  /* 0x0000002508227227 */ /* 0x000fc800078e00ff */
[----:B------:R-:W-:Y:S02]  /*1e60*/  IMAD.MOV R35, RZ, RZ, -R35 ;  /* 0x000000ffff237224 */ /* 0x000fe400078e0a23 */
[----:B------:R-:W-:Y:S02]  /*1e70*/  IMAD.MOV R34, RZ, RZ, -R34 ;  /* 0x000000ffff227224 */ /* 0x000fe400078e0a22 */
[----:B------:R-:W-:Y:S02]  /*1e80*/  IMAD R35, R3, R35, R36 ;  /* 0x0000002303237224 */ /* 0x000fe400078e0224 */
[----:B------:R-:W-:Y:S02]  /*1e90*/  @!P6 IMAD.IADD R31, R31, 0x1, -R3 ;  /* 0x000000011f1fe824 */ /* 0x000fe400078e0a03 */
[----:B------:R-:W-:Y:S01]  /*1ea0*/  IMAD R34, R3, R34, R37 ;  /* 0x0000002203227224 */ /* 0x000fe200078e0225 */
[----:B------:R-:W-:Y:S01]  /*1eb0*/  IABS R37, R42 ;  /* 0x0000002a00257213 */ /* 0x000fe20000000000 */
[----:B------:R-:W-:-:S02]  /*1ec0*/  @!P1 IMAD.IADD R33, R33, 0x1, -R3 ;  /* 0x0000000121219824 */ /* 0x000fc400078e0a03 */
[----:B------:R-:W-:Y:S01]  /*1ed0*/  @!P5 IMAD.MOV R31, RZ, RZ, -R31 ;  /* 0x000000ffff1fd224 */ /* 0x000fe200078e0a1f */
[C---:B------:R-:W-:Y:S01]  /*1ee0*/  ISETP.GT.U32.AND P5, PT, R3.reuse, R35, PT ;  /* 0x000000230300720c */ /* 0x040fe20003fa4070 */
[----:B------:R-:W-:Y:S01]  /*1ef0*/  @!P4 IMAD.IADD R30, R30, 0x1, -R3 ;  /* 0x000000011e1ec824 */ /* 0x000fe200078e0a03 */
[C---:B------:R-:W-:Y:S01]  /*1f00*/  ISETP.GT.U32.AND P4, PT, R3.reuse, R32, PT ;  /* 0x000000200300720c */ /* 0x040fe20003f84070 */
[C---:B------:R-:W-:Y:S01]  /*1f10*/  IMAD.HI.U32 R36, R8.reuse, R37, RZ ;  /* 0x0000002508247227 */ /* 0x040fe200078e00ff */
[C---:B------:R-:W-:Y:S02]  /*1f20*/  ISETP.GT.U32.AND P1, PT, R3.reuse, R33, PT ;  /* 0x000000210300720c */ /* 0x040fe40003f24070 */
[----:B------:R-:W-:Y:S01]  /*1f30*/  ISETP.GT.U32.AND P6, PT, R3, R34, PT ;  /* 0x000000220300720c */ /* 0x000fe20003fc4070 */
[----:B------:R-:W-:Y:S02]  /*1f40*/  IMAD.MOV R36, RZ, RZ, -R36 ;  /* 0x000000ffff247224 */ /* 0x000fe400078e0a24 */
[----:B------:R-:W-:-:S04]  /*1f50*/  IMAD.HI.U32 R38, R8, R41, RZ ;  /* 0x0000002908267227 */ /* 0x000fc800078e00ff */
[----:B------:R-:W-:Y:S02]  /*1f60*/  IMAD R36, R3, R36, R37 ;  /* 0x0000002403247224 */ /* 0x000fe400078e0225 */
[--C-:B------:R-:W-:Y:S02]  /*1f70*/  @!P5 IMAD.IADD R35, R35, 0x1, -R3.reuse ;  /* 0x000000012323d824 */ /* 0x100fe400078e0a03 */
[--C-:B------:R-:W-:Y:S02]  /*1f80*/  @!P4 IMAD.IADD R32, R32, 0x1, -R3.reuse ;  /* 0x000000012020c824 */ /* 0x100fe400078e0a03 */
[----:B------:R-:W-:Y:S01]  /*1f90*/  @!P1 IMAD.IADD R33, R33, 0x1, -R3 ;  /* 0x0000000121219824 */ /* 0x000fe200078e0a03 */
[C---:B------:R-:W-:Y:S01]  /*1fa0*/  ISETP.GT.U32.AND P1, PT, R3.reuse, R36, PT ;  /* 0x000000240300720c */ /* 0x040fe20003f24070 */
[----:B------:R-:W-:Y:S01]  /*1fb0*/  IMAD.MOV R38, RZ, RZ, -R38 ;  /* 0x000000ffff267224 */ /* 0x000fe200078e0a26 */
[C---:B------:R-:W-:Y:S01]  /*1fc0*/  ISETP.GT.U32.AND P5, PT, R3.reuse, R35, PT ;  /* 0x000000230300720c */ /* 0x040fe20003fa4070 */
[----:B------:R-:W-:Y:S01]  /*1fd0*/  @!P3 IMAD.MOV R30, RZ, RZ, -R30 ;  /* 0x000000ffff1eb224 */ /* 0x000fe200078e0a1e */
[C---:B------:R-:W-:Y:S01]  /*1fe0*/  ISETP.GT.U32.AND P4, PT, R3.reuse, R32, PT ;  /* 0x000000200300720c */ /* 0x040fe20003f84070 */
[----:B------:R-:W-:Y:S01]  /*1ff0*/  IMAD R38, R3, R38, R41 ;  /* 0x0000002603267224 */ /* 0x000fe200078e0229 */
[----:B------:R-:W-:Y:S01]  /*2000*/  ISETP.GE.AND P3, PT, R39, RZ, PT ;  /* 0x000000ff2700720c */ /* 0x000fe20003f66270 */
[----:B------:R-:W-:Y:S01]  /*2010*/  @!P0 IMAD.MOV R33, RZ, RZ, -R33 ;  /* 0x000000ffff218224 */ /* 0x000fe200078e0a21 */
[----:B------:R-:W-:-:S02]  /*2020*/  IABS R39, R43 ;  /* 0x0000002b00277213 */ /* 0x000fc40000000000 */
[----:B------:R-:W-:Y:S02]  /*2030*/  @!P6 IADD3 R34, R34, -R3, RZ ;  /* 0x800000032222e210 */ /* 0x000fe40007ffe0ff */
[----:B------:R-:W-:Y:S01]  /*2040*/  ISETP.GE.AND P0, PT, R43, RZ, PT ;  /* 0x000000ff2b00720c */ /* 0x000fe20003f06270 */
[--C-:B------:R-:W-:Y:S01]  /*2050*/  @!P1 IMAD.IADD R36, R36, 0x1, -R3.reuse ;  /* 0x0000000124249824 */ /* 0x100fe200078e0a03 */
[----:B------:R-:W-:Y:S01]  /*2060*/  ISETP.GT.U32.AND P6, PT, R3, R34, PT ;  /* 0x000000220300720c */ /* 0x000fe20003fc4070 */
[--C-:B------:R-:W-:Y:S01]  /*2070*/  @!P5 IMAD.IADD R35, R35, 0x1, -R3.reuse ;  /* 0x000000012323d824 */ /* 0x100fe200078e0a03 */
[C---:B------:R-:W-:Y:S01]  /*2080*/  ISETP.GT.U32.AND P5, PT, R3.reuse, R38, PT ;  /* 0x000000260300720c */ /* 0x040fe20003fa4070 */
[----:B------:R-:W-:Y:S01]  /*2090*/  IMAD.HI.U32 R37, R8, R39, RZ ;  /* 0x0000002708257227 */ /* 0x000fe200078e00ff */
[----:B------:R-:W-:Y:S02]  /*20a0*/  ISETP.GT.U32.AND P1, PT, R3, R36, PT ;  /* 0x000000240300720c */ /* 0x000fe40003f24070 */
[----:B------:R-:W-:Y:S01]  /*20b0*/  IABS R43, R47 ;  /* 0x0000002f002b7213 */ /* 0x000fe20000000000 */
[----:B------:R-:W-:Y:S01]  /*20c0*/  @!P4 IMAD.IADD R32, R32, 0x1, -R3 ;  /* 0x000000012020c824 */ /* 0x000fe200078e0a03 */
[----:B------:R-:W-:Y:S01]  /*20d0*/  ISETP.GE.AND P4, PT, R40, RZ, PT ;  /* 0x000000ff2800720c */ /* 0x000fe20003f86270 */
[----:B------:R-:W-:-:S02]  /*20e0*/  IMAD.MOV R40, RZ, RZ, -R37 ;  /* 0x000000ffff287224 */ /* 0x000fc400078e0a25 */
[----:B------:R-:W-:Y:S01]  /*20f0*/  @!P2 IMAD.MOV R32, RZ, RZ, -R32 ;  /* 0x000000ffff20a224 */ /* 0x000fe200078e0a20 */
[----:B------:R-:W-:Y:S01]  /*2100*/  ISETP.GE.AND P2, PT, R42, RZ, PT ;  /* 0x000000ff2a00720c */ /* 0x000fe20003f46270 */
[----:B------:R-:W-:Y:S01]  /*2110*/  IMAD R37, R3, R40, R39 ;  /* 0x0000002803257224 */ /* 0x000fe200078e0227 */
[----:B------:R-:W-:Y:S01]  /*2120*/  LOP3.LUT R40, R9, 0x3e, RZ, 0xfc, !PT ;  /* 0x0000003e09287812 */ /* 0x000fe200078efcff */
[--C-:B------:R-:W-:Y:S02]  /*2130*/  @!P6 IMAD.IADD R34, R34, 0x1, -R3.reuse ;  /* 0x000000012222e824 */ /* 0x100fe400078e0a03 */
[--C-:B------:R-:W-:Y:S01]  /*2140*/  @!P5 IMAD.IADD R38, R38, 0x1, -R3.reuse ;  /* 0x000000012626d824 */ /* 0x100fe200078e0a03 */
[C---:B------:R-:W-:Y:S01]  /*2150*/  ISETP.GT.U32.AND P6, PT, R3.reuse, R37, PT ;  /* 0x000000250300720c */ /* 0x040fe20003fc4070 */
[----:B------:R-:W-:Y:S01]  /*2160*/  @!P1 IMAD.IADD R36, R36, 0x1, -R3 ;  /* 0x0000000124249824 */ /* 0x000fe200078e0a03 */
[----:B------:R-:W-:Y:S01]  /*2170*/  IABS R41, R40 ;  /* 0x0000002800297213 */ /* 0x000fe20000000000 */
[----:B------:R-:W-:Y:S01]  /*2180*/  @!P3 IMAD.MOV R34, RZ, RZ, -R34 ;  /* 0x000000ffff22b224 */ /* 0x000fe200078e0a22 */
[----:B------:R-:W-:Y:S01]  /*2190*/  ISETP.GE.AND P1, PT, R40, RZ, PT ;  /* 0x000000ff2800720c */ /* 0x000fe20003f26270 */
[----:B------:R-:W-:Y:S01]  /*21a0*/  IMAD.HI.U32 R40, R8, R43, RZ ;  /* 0x0000002b08287227 */ /* 0x000fe200078e00ff */
[----:B------:R-:W-:-:S02]  /*21b0*/  ISETP.GT.U32.AND P5, PT, R3, R38, PT ;  /* 0x000000260300720c */ /* 0x000fc40003fa4070 */
[----:B------:R-:W-:Y:S01]  /*21c0*/  ISETP.GE.AND P3, PT, R44, RZ, PT ;  /* 0x000000ff2c00720c */ /* 0x000fe20003f66270 */
[----:B------:R-:W-:Y:S01]  /*21d0*/  IMAD.MOV R40, RZ, RZ, -R40 ;  /* 0x000000ffff287224 */ /* 0x000fe200078e0a28 */
[----:B------:R-:W-:Y:S01]  /*21e0*/  IABS R44, R48 ;  /* 0x00000030002c7213 */ /* 0x000fe20000000000 */
[----:B------:R-:W-:-:S04]  /*21f0*/  IMAD.HI.U32 R39, R8, R41, RZ ;  /* 0x0000002908277227 */ /* 0x000fc800078e00ff */
[----:B------:R-:W-:Y:S01]  /*2200*/  @!P6 IMAD.IADD R37, R37, 0x1, -R3 ;  /* 0x000000012525e824 */ /* 0x000fe200078e0a03 */
[----:B------:R-:W-:Y:S01]  /*2210*/  IADD3 R42, -R39, RZ, RZ ;  /* 0x000000ff272a7210 */ /* 0x000fe20007ffe1ff */
[C---:B------:R-:W-:Y:S02]  /*2220*/  IMAD R40, R3.reuse, R40, R43 ;  /* 0x0000002803287224 */ /* 0x040fe400078e022b */
[----:B------:R-:W-:Y:S01]  /*2230*/  @!P5 IMAD.IADD R38, R38, 0x1, -R3 ;  /* 0x000000012626d824 */ /* 0x000fe200078e0a03 */
[C---:B------:R-:W-:Y:S01]  /*2240*/  ISETP.GT.U32.AND P6, PT, R3.reuse, R37, PT ;  /* 0x000000250300720c */ /* 0x040fe20003fc4070 */
[C---:B------:R-:W-:Y:S01]  /*2250*/  IMAD R39, R3.reuse, R42, R41 ;  /* 0x0000002a03277224 */ /* 0x040fe200078e0229 */
[----:B------:R-:W-:Y:S01]  /*2260*/  ISETP.GT.U32.AND P5, PT, R3, R40, PT ;  /* 0x000000280300720c */ /* 0x000fe20003fa4070 */
[----:B------:R-:W-:-:S04]  /*2270*/  IMAD.HI.U32 R41, R8, R44, RZ ;  /* 0x0000002c08297227 */ /* 0x000fc800078e00ff */
[----:B------:R-:W-:Y:S02]  /*2280*/  IMAD.MOV R41, RZ, RZ, -R41 ;  /* 0x000000ffff297224 */ /* 0x000fe400078e0a29 */
[----:B------:R-:W-:-:S04]  /*2290*/  IMAD.HI.U32 R42, R8, R45, RZ ;  /* 0x0000002d082a7227 */ /* 0x000fc800078e00ff */
[--C-:B------:R-:W-:Y:S01]  /*22a0*/  @!P6 IMAD.IADD R37, R37, 0x1, -R3.reuse ;  /* 0x000000012525e824 */ /* 0x100fe200078e0a03 */
[C---:B------:R-:W-:Y:S01]  /*22b0*/  ISETP.GT.U32.AND P6, PT, R3.reuse, R39, PT ;  /* 0x000000270300720c */ /* 0x040fe20003fc4070 */
[----:B------:R-:W-:Y:S02]  /*22c0*/  @!P5 IMAD.IADD R40, R40, 0x1, -R3 ;  /* 0x000000012828d824 */ /* 0x000fe400078e0a03 */
[----:B------:R-:W-:Y:S01]  /*22d0*/  IMAD R43, R3, R41, R44 ;  /* 0x00000029032b7224 */ /* 0x000fe200078e022c */
[----:B------:R-:W-:Y:S01]  /*22e0*/  @!P0 IADD3 R37, -R37, RZ, RZ ;  /* 0x000000ff25258210 */ /* 0x000fe20007ffe1ff */
[----:B------:R-:W-:Y:S01]  /*22f0*/  IMAD.MOV R42, RZ, RZ, -R42 ;  /* 0x000000ffff2a7224 */ /* 0x000fe200078e0a2a */
[----:B------:R-:W-:Y:S01]  /*2300*/  ISETP.GT.U32.AND P5, PT, R3, R40, PT ;  /* 0x000000280300720c */ /* 0x000fe20003fa4070 */
[----:B------:R-:W-:Y:S01]  /*2310*/  IMAD.HI.U32 R41, R8, R46, RZ ;  /* 0x0000002e08297227 */ /* 0x000fe200078e00ff */
[----:B------:R-:W-:-:S03]  /*2320*/  ISETP.GE.AND P0, PT, R48, RZ, PT ;  /* 0x000000ff3000720c */ /* 0x000fc60003f06270 */
[C---:B------:R-:W-:Y:S02]  /*2330*/  IMAD R42, R3.reuse, R42, R45 ;  /* 0x0000002a032a7224 */ /* 0x040fe400078e022d */
[----:B------:R-:W-:Y:S02]  /*2340*/  IMAD.MOV R41, RZ, RZ, -R41 ;  /* 0x000000ffff297224 */ /* 0x000fe400078e0a29 */
[----:B------:R-:W-:Y:S01]  /*2350*/  @!P2 IMAD.MOV R36, RZ, RZ, -R36 ;  /* 0x000000ffff24a224 */ /* 0x000fe200078e0a24 */
[----:B------:R-:W-:Y:S01]  /*2360*/  ISETP.GT.U32.AND P2, PT, R3, R43, PT ;  /* 0x0000002b0300720c */ /* 0x000fe20003f44070 */
[--C-:B------:R-:W-:Y:S01]  /*2370*/  @!P6 IMAD.IADD R39, R39, 0x1, -R3.reuse ;  /* 0x000000012727e824 */ /* 0x100fe200078e0a03 */
[----:B------:R-:W-:Y:S01]  /*2380*/  ISETP.GE.AND P6, PT, R47, RZ, PT ;  /* 0x000000ff2f00720c */ /* 0x000fe20003fc6270 */
[C---:B------:R-:W-:Y:S01]  /*2390*/  IMAD R41, R3.reuse, R41, R46 ;  /* 0x0000002903297224 */ /* 0x040fe200078e022e */
[----:B------:R-:W-:Y:S01]  /*23a0*/  IABS R47, R52 ;  /* 0x00000034002f7213 */ /* 0x000fe20000000000 */
[----:B------:R-:W-:Y:S01]  /*23b0*/  @!P3 IMAD.MOV R38, RZ, RZ, -R38 ;  /* 0x000000ffff26b224 */ /* 0x000fe200078e0a26 */
[C---:B------:R-:W-:Y:S01]  /*23c0*/  ISETP.GT.U32.AND P3, PT, R3.reuse, R42, PT ;  /* 0x0000002a0300720c */ /* 0x040fe20003f64070 */
[----:B------:R-:W-:Y:S01]  /*23d0*/  @!P5 IMAD.IADD R40, R40, 0x1, -R3 ;  /* 0x000000012828d824 */ /* 0x000fe200078e0a03 */
[C---:B------:R-:W-:Y:S01]  /*23e0*/  ISETP.GT.U32.AND P5, PT, R3.reuse, R41, PT ;  /* 0x000000290300720c */ /* 0x040fe20003fa4070 */
[----:B------:R-:W-:Y:S01]  /*23f0*/  IMAD.MOV.U32 R45, RZ, RZ, R47 ;  /* 0x000000ffff2d7224 */ /* 0x000fe200078e002f */
[----:B------:R-:W-:Y:S01]  /*2400*/  IABS R46, R53 ;  /* 0x00000035002e7213 */ /* 0x000fe20000000000 */
[----:B------:R-:W-:Y:S01]  /*2410*/  @!P4 IMAD.MOV R35, RZ, RZ, -R35 ;  /* 0x000000ffff23c224 */ /* 0x000fe200078e0a23 */
[----:B------:R-:W-:Y:S01]  /*2420*/  ISETP.GT.U32.AND P4, PT, R3, R39, PT ;  /* 0x000000270300720c */ /* 0x000fe20003f84070 */
[----:B------:R-:W-:-:S04]  /*2430*/  IMAD.HI.U32 R44, R8, R45, RZ ;  /* 0x0000002d082c7227 */ /* 0x000fc800078e00ff */
[--C-:B------:R-:W-:Y:S01]  /*2440*/  @!P2 IMAD.IADD R43, R43, 0x1, -R3.reuse ;  /* 0x000000012b2ba824 */ /* 0x100fe200078e0a03 */
[----:B------:R-:W-:Y:S01]  /*2450*/  ISETP.GE.AND P2, PT, R50, RZ, PT ;  /* 0x000000ff3200720c */ /* 0x000fe20003f46270 */
[--C-:B------:R-:W-:Y:S01]  /*2460*/  @!P3 IMAD.IADD R42, R42, 0x1, -R3.reuse ;  /* 0x000000012a2ab824 */ /* 0x100fe200078e0a03 */
[----:B------:R-:W-:Y:S01]  /*2470*/  IABS R50, R55 ;  /* 0x0000003700327213 */ /* 0x000fe20000000000 */
[----:B------:R-:W-:Y:S01]  /*2480*/  IMAD.MOV R44, RZ, RZ, -R44 ;  /* 0x000000ffff2c7224 */ /* 0x000fe200078e0a2c */
[----:B------:R-:W-:Y:S01]  /*2490*/  ISETP.GT.U32.AND P3, PT, R3, R43, PT ;  /* 0x0000002b0300720c */ /* 0x000fe20003f64070 */
[----:B------:R-:W-:Y:S01]  /*24a0*/  @!P5 IMAD.IADD R41, R41, 0x1, -R3 ;  /* 0x000000012929d824 */ /* 0x000fe200078e0a03 */
[C---:B------:R-:W-:Y:S01]  /*24b0*/  ISETP.GT.U32.AND P5, PT, R3.reuse, R42, PT ;  /* 0x0000002a0300720c */ /* 0x040fe20003fa4070 */
[----:B------:R-:W-:Y:S02]  /*24c0*/  IMAD R44, R3, R44, R45 ;  /* 0x0000002c032c7224 */ /* 0x000fe400078e022d */
[----:B------:R-:W-:-:S04]  /*24d0*/  IMAD.HI.U32 R45, R8, R46, RZ ;  /* 0x0000002e082d7227 */ /* 0x000fc800078e00ff */
[----:B------:R-:W-:Y:S02]  /*24e0*/  IMAD.MOV R45, RZ, RZ, -R45 ;  /* 0x000000ffff2d7224 */ /* 0x000fe400078e0a2d */
[--C-:B------:R-:W-:Y:S01]  /*24f0*/  @!P4 IMAD.IADD R39, R39, 0x1, -R3.reuse ;  /* 0x000000012727c824 */ /* 0x100fe200078e0a03 */
[----:B------:R-:W-:Y:S01]  /*2500*/  ISETP.GE.AND P4, PT, R49, RZ, PT ;  /* 0x000000ff3100720c */ /* 0x000fe20003f86270 */
[----:B------:R-:W-:Y:S01]  /*2510*/  IMAD R45, R3, R45, R46 ;  /* 0x0000002d032d7224 */ /* 0x000fe200078e022e */
[----:B------:R-:W-:Y:S01]  /*2520*/  IABS R49, R54 ;  /* 0x0000003600317213 */ /* 0x000fe20000000000 */
[----:B------:R-:W-:Y:S01]  /*2530*/  @!P3 IMAD.IADD R43, R43, 0x1, -R3 ;  /* 0x000000012b2bb824 */ /* 0x000fe200078e0a03 */
[C---:B------:R-:W-:Y:S01]  /*2540*/  ISETP.GT.U32.AND P3, PT, R3.reuse, R44, PT ;  /* 0x0000002c0300720c */ /* 0x040fe20003f64070 */
[----:B------:R-:W-:Y:S01]  /*2550*/  @!P1 IMAD.MOV R39, RZ, RZ, -R39 ;  /* 0x000000ffff279224 */ /* 0x000fe200078e0a27 */
[C---:B------:R-:W-:Y:S01]  /*2560*/  ISETP.GT.U32.AND P1, PT, R3.reuse, R41, PT ;  /* 0x000000290300720c */ /* 0x040fe20003f24070 */
[----:B------:R-:W-:Y:S01]  /*2570*/  @!P5 IMAD.IADD R42, R42, 0x1, -R3 ;  /* 0x000000012a2ad824 */ /* 0x000fe200078e0a03 */
[----:B------:R-:W-:Y:S01]  /*2580*/  ISETP.GT.U32.AND P5, PT, R3, R45, PT ;  /* 0x0000002d0300720c */ /* 0x000fe20003fa4070 */
[----:B------:R-:W-:-:S04]  /*2590*/  IMAD.HI.U32 R47, R8, R50, RZ ;  /* 0x00000032082f7227 */ /* 0x000fc800078e00ff */
[----:B------:R-:W-:Y:S02]  /*25a0*/  IMAD.MOV R47, RZ, RZ, -R47 ;  /* 0x000000ffff2f7224 */ /* 0x000fe400078e0a2f */
[----:B------:R-:W-:-:S04]  /*25b0*/  IMAD.HI.U32 R46, R8, R49, RZ ;  /* 0x00000031082e7227 */ /* 0x000fc800078e00ff */
[--C-:B------:R-:W-:Y:S01]  /*25c0*/  @!P3 IMAD.IADD R44, R44, 0x1, -R3.reuse ;  /* 0x000000012c2cb824 */ /* 0x100fe200078e0a03 */
[----:B------:R-:W-:Y:S01]  /*25d0*/  IADD3 R46, -R46, RZ, RZ ;  /* 0x000000ff2e2e7210 */ /* 0x000fe20007ffe1ff */
[--C-:B------:R-:W-:Y:S01]  /*25e0*/  @!P1 IMAD.IADD R41, R41, 0x1, -R3.reuse ;  /* 0x0000000129299824 */ /* 0x100fe200078e0a03 */
[----:B------:R-:W-:Y:S01]  /*25f0*/  ISETP.GE.AND P1, PT, R52, RZ, PT ;  /* 0x000000ff3400720c */ /* 0x000fe20003f26270 */
[----:B------:R-:W-:Y:S01]  /*2600*/  IMAD R47, R3, R47, R50 ;  /* 0x0000002f032f7224 */ /* 0x000fe200078e0232 */
[----:B------:R-:W-:Y:S01]  /*2610*/  ISETP.GE.AND P3, PT, R53, RZ, PT ;  /* 0x000000ff3500720c */ /* 0x000fe20003f66270 */
[----:B------:R-:W-:Y:S01]  /*2620*/  @!P5 IMAD.IADD R45, R45, 0x1, -R3 ;  /* 0x000000012d2dd824 */ /* 0x000fe200078e0a03 */
[C---:B------:R-:W-:Y:S01]  /*2630*/  ISETP.GT.U32.AND P5, PT, R3.reuse, R44, PT ;  /* 0x0000002c0300720c */ /* 0x040fe20003fa4070 */
[----:B------:R-:W-:Y:S01]  /*2640*/  @!P0 IMAD.MOV R43, RZ, RZ, -R43 ;  /* 0x000000ffff2b8224 */ /* 0x000fe200078e0a2b */
[----:B------:R-:W-:Y:S01]  /*2650*/  IABS R53, R57 ;  /* 0x0000003900357213 */ /* 0x000fe20000000000 */
[----:B------:R-:W-:Y:S01]  /*2660*/  @!P2 IMAD.MOV R41, RZ, RZ, -R41 ;  /* 0x000000ffff29a224 */ /* 0x000fe200078e0a29 */
[C---:B------:R-:W-:Y:S01]  /*2670*/  ISETP.GT.U32.AND P0, PT, R3.reuse, R45, PT ;  /* 0x0000002d0300720c */ /* 0x040fe20003f04070 */
[----:B------:R-:W-:Y:S01]  /*2680*/  IMAD.HI.U32 R48, R8, R51, RZ ;  /* 0x0000003308307227 */ /* 0x000fe200078e00ff */
[----:B------:R-:W-:-:S03]  /*2690*/  ISETP.GT.U32.AND P2, PT, R3, R47, PT ;  /* 0x0000002f0300720c */ /* 0x000fc60003f44070 */
[----:B------:R-:W-:Y:S01]  /*26a0*/  IMAD R46, R3, R46, R49 ;  /* 0x0000002e032e7224 */ /* 0x000fe200078e0231 */
[----:B------:R-:W-:Y:S01]  /*26b0*/  LOP3.LUT R49, R9, 0x2a, RZ, 0xfc, !PT ;  /* 0x0000002a09317812 */ /* 0x000fe200078efcff */
[----:B------:R-:W-:Y:S02]  /*26c0*/  IMAD.MOV R48, RZ, RZ, -R48 ;  /* 0x000000ffff307224 */ /* 0x000fe400078e0a30 */
[----:B------:R-:W-:Y:S01]  /*26d0*/  @!P5 IMAD.IADD R44, R44, 0x1, -R3 ;  /* 0x000000012c2cd824 */ /* 0x000fe200078e0a03 */
[----:B------:R-:W-:Y:S01]  /*26e0*/  ISETP.GE.AND P5, PT, R55, RZ, PT ;  /* 0x000000ff3700720c */ /* 0x000fe20003fa6270 */
[----:B------:R-:W-:Y:S01]  /*26f0*/  IMAD R48, R3, R48, R51 ;  /* 0x0000003003307224 */ /* 0x000fe200078e0233 */
[----:B------:R-:W-:Y:S01]  /*2700*/  IABS R51, R49 ;  /* 0x0000003100337213 */ /* 0x000fe20000000000 */
[--C-:B------:R-:W-:Y:S01]  /*2710*/  @!P0 IMAD.IADD R45, R45, 0x1, -R3.reuse ;  /* 0x000000012d2d8824 */ /* 0x100fe200078e0a03 */
[----:B------:R-:W-:Y:S01]  /*2720*/  @!P1 IADD3 R44, -R44, RZ, RZ ;  /* 0x000000ff2c2c9210 */ /* 0x000fe20007ffe1ff */
[----:B------:R-:W-:Y:S01]  /*2730*/  @!P2 IMAD.IADD R47, R47, 0x1, -R3 ;  /* 0x000000012f2fa824 */ /* 0x000fe200078e0a03 */
[----:B------:R-:W-:Y:S01]  /*2740*/  ISETP.GE.AND P1, PT, R49, RZ, PT ;  /* 0x000000ff3100720c */ /* 0x000fe20003f26270 */
[----:B------:R-:W-:Y:S01]  /*2750*/  @!P3 IMAD.MOV R45, RZ, RZ, -R45 ;  /* 0x000000ffff2db224 */ /* 0x000fe200078e0a2d */
[----:B------:R-:W-:Y:S01]  /*2760*/  LOP3.LUT R55, R9, 0x26, RZ, 0xfc, !PT ;  /* 0x0000002609377812 */ /* 0x000fe200078efcff */
[----:B------:R-:W-:Y:S01]  /*2770*/  IMAD.HI.U32 R49, R8, R51, RZ ;  /* 0x0000003308317227 */ /* 0x000fe200078e00ff */
[----:B------:R-:W-:-:S02]  /*2780*/  ISETP.GT.U32.AND P3, PT, R3, R47, PT ;  /* 0x0000002f0300720c */ /* 0x000fc40003f64070 */
[C---:B------:R-:W-:Y:S01]  /*2790*/  ISETP.GT.U32.AND P0, PT, R3.reuse, R48, PT ;  /* 0x000000300300720c */ /* 0x040fe20003f04070 */
[----:B------:R-:W-:Y:S02]  /*27a0*/  IMAD.MOV R52, RZ, RZ, -R49 ;  /* 0x000000ffff347224 */ /* 0x000fe400078e0a31 */
[----:B------:R-:W-:Y:S01]  /*27b0*/  @!P4 IMAD.MOV R42, RZ, RZ, -R42 ;  /* 0x000000ffff2ac224 */ /* 0x000fe200078e0a2a */
[----:B------:R-:W-:Y:S01]  /*27c0*/  ISETP.GE.AND P4, PT, R54, RZ, PT ;  /* 0x000000ff3600720c */ /* 0x000fe20003f86270 */
[C---:B------:R-:W-:Y:S01]  /*27d0*/  IMAD R49, R3.reuse, R52, R51 ;  /* 0x0000003403317224 */ /* 0x040fe200078e0233 */
[----:B------:R-:W-:Y:S01]  /*27e0*/  IABS R54, R55 ;  /* 0x0000003700367213 */ /* 0x000fe20000000000 */
[----:B------:R-:W-:Y:S01]  /*27f0*/  @!P6 IMAD.MOV R40, RZ, RZ, -R40 ;  /* 0x000000ffff28e224 */ /* 0x000fe200078e0a28 */
[----:B------:R-:W-:Y:S01]  /*2800*/  ISETP.GT.U32.AND P6, PT, R3, R46, PT ;  /* 0x0000002e0300720c */ /* 0x000fe20003fc4070 */
[----:B------:R-:W-:-:S04]  /*2810*/  IMAD.HI.U32 R50, R8, R53, RZ ;  /* 0x0000003508327227 */ /* 0x000fc800078e00ff */
[----:B------:R-:W-:Y:S01]  /*2820*/  @!P3 IMAD.IADD R47, R47, 0x1, -R3 ;  /* 0x000000012f2fb824 */ /* 0x000fe200078e0a03 */
[----:B------:R-:W-:Y:S01]  /*2830*/  ISETP.GT.U32.AND P3, PT, R3, R49, PT ;  /* 0x000000310300720c */ /* 0x000fe20003f64070 */
[----:B------:R-:W-:-:S04]  /*2840*/  IMAD.HI.U32 R51, R8, R54, RZ ;  /* 0x0000003608337227 */ /* 0x000fc800078e00ff */
[----:B------:R-:W-:Y:S02]  /*2850*/  IMAD.MOV R51, RZ, RZ, -R51 ;  /* 0x000000ffff337224 */ /* 0x000fe400078e0a33 */
[--C-:B------:R-:W-:Y:S02]  /*2860*/  @!P0 IMAD.IADD R48, R48, 0x1, -R3.reuse ;  /* 0x0000000130308824 */ /* 0x100fe400078e0a03 */
[----:B------:R-:W-:Y:S01]  /*2870*/  IMAD R51, R3, R51, R54 ;  /* 0x0000003303337224 */ /* 0x000fe200078e0236 */
[----:B------:R-:W-:Y:S01]  /*2880*/  LOP3.LUT R54, R9, 0x20, RZ, 0xfc, !PT ;  /* 0x0000002009367812 */ /* 0x000fe200078efcff */
[----:B------:R-:W-:Y:S01]  /*2890*/  IMAD.MOV R50, RZ, RZ, -R50 ;  /* 0x000000ffff327224 */ /* 0x000fe200078e0a32 */
[----:B------:R-:W-:Y:S01]  /*28a0*/  ISETP.GT.U32.AND P0, PT, R3, R48, PT ;  /* 0x000000300300720c */ /* 0x000fe20003f04070 */
[----:B------:R-:W-:Y:S01]  /*28b0*/  @!P3 IMAD.IADD R49, R49, 0x1, -R3 ;  /* 0x000000013131b824 */ /* 0x000fe200078e0a03 */
[C---:B------:R-:W-:Y:S01]  /*28c0*/  ISETP.GT.U32.AND P3, PT, R3.reuse, R51, PT ;  /* 0x000000330300720c */ /* 0x040fe20003f64070 */
[C---:B------:R-:W-:Y:S01]  /*28d0*/  IMAD R50, R3.reuse, R50, R53 ;  /* 0x0000003203327224 */ /* 0x040fe200078e0235 */
[----:B------:R-:W-:Y:S01]  /*28e0*/  IABS R53, R60 ;  /* 0x0000003c00357213 */ /* 0x000fe20000000000 */
[----:B------:R-:W-:Y:S01]  /*28f0*/  @!P6 IMAD.IADD R46, R46, 0x1, -R3 ;  /* 0x000000012e2ee824 */ /* 0x000fe200078e0a03 */
[----:B------:R-:W-:Y:S01]  /*2900*/  ISETP.GE.AND P6, PT, R56, RZ, PT ;  /* 0x000000ff3800720c */ /* 0x000fe20003fc6270 */
[----:B------:R-:W-:Y:S01]  /*2910*/  @!P5 IMAD.MOV R47, RZ, RZ, -R47 ;  /* 0x000000ffff2fd224 */ /* 0x000fe200078e0a2f */
[----:B------:R-:W0:Y:S01]  /*2920*/  I2F.RP R56, R90 ;  /* 0x0000005a00387306 */ /* 0x000e220000209400 */
[----:B------:R-:W-:Y:S01]  /*2930*/  IMAD.HI.U32 R52, R8, R53, RZ ;  /* 0x0000003508347227 */ /* 0x000fe200078e00ff */
[----:B------:R-:W-:-:S02]  /*2940*/  ISETP.GT.U32.AND P2, PT, R3, R46, PT ;  /* 0x0000002e0300720c */ /* 0x000fc40003f44070 */
[----:B------:R-:W-:Y:S01]  /*2950*/  IABS R59, R54 ;  /* 0x00000036003b7213 */ /* 0x000fe20000000000 */
[----:B------:R-:W-:Y:S01]  /*2960*/  @!P0 IMAD.IADD R48, R48, 0x1, -R3 ;  /* 0x0000000130308824 */ /* 0x000fe200078e0a03 */
[----:B------:R-:W-:Y:S01]  /*2970*/  ISETP.GT.U32.AND P0, PT, R3, R50, PT ;  /* 0x000000320300720c */ /* 0x000fe20003f04070 */
[----:B------:R-:W-:Y:S01]  /*2980*/  IMAD.MOV R52, RZ, RZ, -R52 ;  /* 0x000000ffff347224 */ /* 0x000fe200078e0a34 */
[----:B------:R-:W-:-:S03]  /*2990*/  @!P3 IADD3 R51, R51, -R3, RZ ;  /* 0x800000033333b210 */ /* 0x000fc60007ffe0ff */
[C---:B------:R-:W-:Y:S01]  /*29a0*/  IMAD R52, R3.reuse, R52, R53 ;  /* 0x0000003403347224 */ /* 0x040fe200078e0235 */
[----:B------:R-:W-:Y:S01]  /*29b0*/  ISETP.GT.U32.AND P5, PT, R3, R51, PT ;  /* 0x000000330300720c */ /* 0x000fe20003fa4070 */
[----:B------:R-:W-:-:S04]  /*29c0*/  IMAD.HI.U32 R53, R8, R58, RZ ;  /* 0x0000003a08357227 */ /* 0x000fc800078e00ff */
[----:B------:R-:W-:Y:S02]  /*29d0*/  IMAD.MOV R53, RZ, RZ, -R53 ;  /* 0x000000ffff357224 */ /* 0x000fe400078e0a35 */
[--C-:B------:R-:W-:Y:S01]  /*29e0*/  @!P2 IMAD.IADD R46, R46, 0x1, -R3.reuse ;  /* 0x000000012e2ea824 */ /* 0x100fe200078e0a03 */
[----:B------:R-:W-:Y:S01]  /*29f0*/  ISETP.GE.AND P2, PT, R57, RZ, PT ;  /* 0x000000ff3900720c */ /* 0x000fe20003f46270 */
[--C-:B------:R-:W-:Y:S01]  /*2a00*/  @!P0 IMAD.IADD R50, R50, 0x1, -R3.reuse ;  /* 0x0000000132328824 */ /* 0x100fe200078e0a03 */
[----:B0-----:R0:W1:Y:S01]  /*2a10*/  MUFU.RCP R57, R56 ;  /* 0x0000003800397308 */ /* 0x0010620000001000 */
[----:B------:R-:W-:Y:S01]  /*2a20*/  ISETP.GT.U32.AND P0, PT, R3, R49, PT ;  /* 0x000000310300720c */ /* 0x000fe20003f04070 */
[----:B------:R-:W-:Y:S01]  /*2a30*/  @!P4 IMAD.MOV R46, RZ, RZ, -R46 ;  /* 0x000000ffff2ec224 */ /* 0x000fe200078e0a2e */
[----:B------:R-:W-:Y:S01]  /*2a40*/  ISETP.GE.AND P4, PT, R55, RZ, PT ;  /* 0x000000ff3700720c */ /* 0x000fe20003f86270 */
[----:B------:R-:W-:Y:S01]  /*2a50*/  @!P5 IMAD.IADD R51, R51, 0x1, -R3 ;  /* 0x000000013333d824 */ /* 0x000fe200078e0a03 */
[----:B------:R-:W-:Y:S01]  /*2a60*/  ISETP.GT.U32.AND P3, PT, R3, R50, PT ;  /* 0x000000320300720c */ /* 0x000fe20003f64070 */
[----:B------:R-:W-:-:S04]  /*2a70*/  IMAD.HI.U32 R55, R8, R59, RZ ;  /* 0x0000003b08377227 */ /* 0x000fc800078e00ff */
[----:B0-----:R-:W-:Y:S01]  /*2a80*/  IMAD R56, R3, R53, R58 ;  /* 0x0000003503387224 */ /* 0x001fe200078e023a */
[----:B------:R-:W-:Y:S01]  /*2a90*/  LOP3.LUT R53, R9, 0x1e, RZ, 0xfc, !PT ;  /* 0x0000001e09357812 */ /* 0x000fe200078efcff */
[----:B------:R-:W-:Y:S01]  /*2aa0*/  @!P6 IMAD.MOV R48, RZ, RZ, -R48 ;  /* 0x000000ffff30e224 */ /* 0x000fe200078e0a30 */
[----:B------:R-:W-:Y:S01]  /*2ab0*/  ISETP.GE.AND P6, PT, R60, RZ, PT ;  /* 0x000000ff3c00720c */ /* 0x000fe20003fc6270 */
[----:B------:R-:W-:Y:S01]  /*2ac0*/  @!P0 IMAD.IADD R49, R49, 0x1, -R3 ;  /* 0x0000000131318824 */ /* 0x000fe200078e0a03 */
[C---:B------:R-:W-:Y:S01]  /*2ad0*/  ISETP.GT.U32.AND P5, PT, R3.reuse, R56, PT ;  /* 0x000000380300720c */ /* 0x040fe20003fa4070 */
[----:B------:R-:W-:Y:S01]  /*2ae0*/  @!P4 IMAD.MOV R51, RZ, RZ, -R51 ;  /* 0x000000ffff33c224 */ /* 0x000fe200078e0a33 */
[----:B------:R-:W-:Y:S01]  /*2af0*/  ISETP.GT.U32.AND P0, PT, R3, R52, PT ;  /* 0x000000340300720c */ /* 0x000fe20003f04070 */
[----:B------:R-:W-:Y:S01]  /*2b00*/  IMAD.MOV R60, RZ, RZ, -R55 ;  /* 0x000000ffff3c7224 */ /* 0x000fe200078e0a37 */
[----:B-1----:R-:W-:Y:S01]  /*2b10*/  IADD3 R55, R57, 0xffffffe, RZ ;  /* 0x0ffffffe39377810 */ /* 0x002fe20007ffe0ff */
[----:B------:R-:W-:Y:S01]  /*2b20*/  @!P3 IMAD.IADD R50, R50, 0x1, -R3 ;  /* 0x000000013232b824 */ /* 0x000fe200078e0a03 */
[----:B------:R-:W-:Y:S01]  /*2b30*/  ISETP.GE.AND P3, PT, R54, RZ, PT ;  /* 0x000000ff3600720c */ /* 0x000fe20003f66270 */
[----:B------:R-:W-:Y:S01]  /*2b40*/  IMAD R58, R3, R60, R59 ;  /* 0x0000003c033a7224 */ /* 0x000fe200078e023b */
[----:B------:R-:W-:Y:S01]  /*2b50*/  LOP3.LUT R57, R9, 0x1a, RZ, 0xfc, !PT ;  /* 0x0000001a09397812 */ /* 0x000fe200078efcff */
[----:B------:R-:W-:Y:S01]  /*2b60*/  @!P2 IMAD.MOV R50, RZ, RZ, -R50 ;  /* 0x000000ffff32a224 */ /* 0x000fe200078e0a32 */
[----:B------:R-:W0:Y:S01]  /*2b70*/  F2I.FTZ.U32.TRUNC.NTZ R55, R55 ;  /* 0x0000003700377305 */ /* 0x000e22000021f000 */
[----:B------:R-:W-:Y:S01]  /*2b80*/  ISETP.GE.AND P2, PT, R53, RZ, PT ;  /* 0x000000ff3500720c */ /* 0x000fe20003f46270 */
[----:B------:R-:W-:Y:S01]  /*2b90*/  @!P1 IMAD.MOV R49, RZ, RZ, -R49 ;  /* 0x000000ffff319224 */ /* 0x000fe200078e0a31 */
[----:B------:R-:W-:Y:S01]  /*2ba0*/  IABS R53, R53 ;  /* 0x0000003500357213 */ /* 0x000fe20000000000 */
[--C-:B------:R-:W-:Y:S01]  /*2bb0*/  @!P5 IMAD.IADD R56, R56, 0x1, -R3.reuse ;  /* 0x000000013838d824 */ /* 0x100fe200078e0a03 */
[----:B------:R-:W-:Y:S01]  /*2bc0*/  LOP3.LUT R54, R9, 0x1c, RZ, 0xfc, !PT ;  /* 0x0000001c09367812 */ /* 0x000fe200078efcff */
[----:B------:R-:W-:Y:S01]  /*2bd0*/  @!P0 IMAD.IADD R52, R52, 0x1, -R3 ;  /* 0x0000000134348824 */ /* 0x000fe200078e0a03 */
[----:B------:R-:W-:-:S02]  /*2be0*/  IABS R63, R57 ;  /* 0x00000039003f7213 */ /* 0x000fc40000000000 */
[C---:B------:R-:W-:Y:S02]  /*2bf0*/  ISETP.GT.U32.AND P4, PT, R3.reuse, R56, PT ;  /* 0x000000380300720c */ /* 0x040fe40003f84070 */
[----:B------:R-:W-:Y:S02]  /*2c00*/  ISETP.GT.U32.AND P0, PT, R3, R52, PT ;  /* 0x000000340300720c */ /* 0x000fe40003f04070 */
[----:B------:R-:W-:Y:S02]  /*2c10*/  IABS R62, R54 ;  /* 0x00000036003e7213 */ /* 0x000fe40000000000 */
[----:B------:R-:W-:Y:S02]  /*2c20*/  ISETP.GE.AND P5, PT, R54, RZ, PT ;  /* 0x000000ff3600720c */ /* 0x000fe40003fa6270 */
[----:B------:R-:W-:Y:S01]  /*2c30*/  ISETP.GE.AND P1, PT, R61, RZ, PT ;  /* 0x000000ff3d00720c */ /* 0x000fe20003f26270 */
[----:B------:R-:W-:Y:S01]  /*2c40*/  IMAD.HI.U32 R54, R8, R62, RZ ;  /* 0x0000003e08367227 */ /* 0x000fe200078e00ff */
[----:B------:R-:W-:-:S03]  /*2c50*/  LOP3.LUT R59, R9, 0x18, RZ, 0xfc, !PT ;  /* 0x00000018093b7812 */ /* 0x000fc600078efcff */
[----:B------:R-:W-:Y:S01]  /*2c60*/  @!P4 IMAD.IADD R56, R56, 0x1, -R3 ;  /* 0x000000013838c824 */ /* 0x000fe200078e0a03 */
[----:B------:R-:W-:Y:S01]  /*2c70*/  ISETP.GT.U32.AND P4, PT, R3, R58, PT ;  /* 0x0000003a0300720c */ /* 0x000fe20003f84070 */
[----:B0-----:R-:W-:Y:S01]  /*2c80*/  IMAD.MOV R61, RZ, RZ, -R55 ;  /* 0x000000ffff3d7224 */ /* 0x001fe200078e0a37 */
[----:B------:R-:W-:Y:S02]  /*2c90*/  @!P0 IADD3 R52, R52, -R3, RZ ;  /* 0x8000000334348210 */ /* 0x000fe40007ffe0ff */
[----:B------:R-:W-:Y:S01]  /*2ca0*/  ISETP.GE.AND P0, PT, R57, RZ, PT ;  /* 0x000000ff3900720c */ /* 0x000fe20003f06270 */
[----:B------:R-:W-:Y:S01]  /*2cb0*/  IMAD.MOV.U32 R57, RZ, RZ, R53 ;  /* 0x000000ffff397224 */ /* 0x000fe200078e0035 */
[----:B------:R-:W-:Y:S01]  /*2cc0*/  IABS R64, R59 ;  /* 0x0000003b00407213 */ /* 0x000fe20000000000 */
[----:B------:R-:W-:Y:S02]  /*2cd0*/  IMAD R61, R61, R90, RZ ;  /* 0x0000005a3d3d7224 */ /* 0x000fe400078e02ff */
[----:B------:R-:W-:-:S04]  /*2ce0*/  IMAD.HI.U32 R53, R8, R57, RZ ;  /* 0x0000003908357227 */ /* 0x000fc800078e00ff */
[----:B------:R-:W-:Y:S02]  /*2cf0*/  @!P4 IMAD.IADD R58, R58, 0x1, -R3 ;  /* 0x000000013a3ac824 */ /* 0x000fe400078e0a03 */
[----:B------:R-:W-:Y:S02]  /*2d00*/  IMAD.MOV R60, RZ, RZ, -R53 ;  /* 0x000000ffff3c7224 */ /* 0x000fe400078e0a35 */
[----:B------:R-:W-:Y:S01]  /*2d10*/  IMAD.MOV R53, RZ, RZ, -R54 ;  /* 0x000000ffff357224 */ /* 0x000fe200078e0a36 */
[----:B------:R-:W-:Y:S01]  /*2d20*/  ISETP.GT.U32.AND P4, PT, R3, R58, PT ;  /* 0x0000003a0300720c */ /* 0x000fe20003f84070 */
[----:B------:R-:W-:Y:S02]  /*2d30*/  IMAD.MOV.U32 R54, RZ, RZ, RZ ;  /* 0x000000ffff367224 */ /* 0x000fe400078e00ff */
[----:B------:R-:W-:Y:S01]  /*2d40*/  @!P6 IMAD.MOV R52, RZ, RZ, -R52 ;  /* 0x000000ffff34e224 */ /* 0x000fe200078e0a34 */
[----:B------:R-:W-:Y:S01]  /*2d50*/  ISETP.GE.AND P6, PT, R59, RZ, PT ;  /* 0x000000ff3b00720c */ /* 0x000fe20003fc6270 */
[----:B------:R-:W-:-:S04]  /*2d60*/  IMAD.HI.U32 R61, R55, R61, R54 ;  /* 0x0000003d373d7227 */ /* 0x000fc800078e0036 */
[----:B------:R-:W-:Y:S01]  /*2d70*/  IMAD R54, R3, R60, R57 ;  /* 0x0000003c03367224 */ /* 0x000fe200078e0239 */
[C---:B------:R-:W-:Y:S01]  /*2d80*/  LOP3.LUT R57, R9.reuse, 0x16, RZ, 0xfc, !PT ;  /* 0x0000001609397812 */ /* 0x040fe200078efcff */
[----:B------:R-:W-:Y:S01]  /*2d90*/  IMAD.MOV.U32 R59, RZ, RZ, R63 ;  /* 0x000000ffff3b7224 */ /* 0x000fe200078e003f */
[----:B------:R-:W-:Y:S01]  /*2da0*/  LOP3.LUT R63, R9, 0x14, RZ, 0xfc, !PT ;  /* 0x00000014093f7812 */ /* 0x000fe200078efcff */
[C---:B------:R-:W-:Y:S01]  /*2db0*/  IMAD R60, R3.reuse, R53, R62 ;  /* 0x00000035033c7224 */ /* 0x040fe200078e023e */
[----:B------:R-:W-:Y:S01]  /*2dc0*/  @!P4 IADD3 R58, R58, -R3, RZ ;  /* 0x800000033a3ac210 */ /* 0x000fe20007ffe0ff */
[----:B------:R-:W-:Y:S01]  /*2dd0*/  IMAD.HI.U32 R53, R8, R59, RZ ;  /* 0x0000003b08357227 */ /* 0x000fe200078e00ff */
[C---:B------:R-:W-:Y:S02]  /*2de0*/  ISETP.GT.U32.AND P4, PT, R3.reuse, R54, PT ;  /* 0x000000360300720c */ /* 0x040fe40003f84070 */
[----:B------:R-:W-:Y:S01]  /*2df0*/  IABS R66, R57 ;  /* 0x0000003900427213 */ /* 0x000fe20000000000 */
[----:B------:R-:W-:Y:S01]  /*2e00*/  IMAD.MOV R62, RZ, RZ, -R53 ;  /* 0x000000ffff3e7224 */ /* 0x000fe200078e0a35 */
[----:B------:R-:W-:Y:S01]  /*2e10*/  IABS R68, R63 ;  /* 0x0000003f00447213 */ /* 0x000fe20000000000 */
[----:B------:R-:W-:Y:S01]  /*2e20*/  @!P3 IMAD.MOV R58, RZ, RZ, -R58 ;  /* 0x000000ffff3ab224 */ /* 0x000fe200078e0a3a */
[C---:B------:R-:W-:Y:S01]  /*2e30*/  ISETP.GT.U32.AND P3, PT, R3.reuse, R60, PT ;  /* 0x0000003c0300720c */ /* 0x040fe20003f64070 */
[----:B------:R-:W-:-:S02]  /*2e40*/  IMAD R62, R3, R62, R59 ;  /* 0x0000003e033e7224 */ /* 0x000fc400078e023b */
[----:B------:R-:W-:-:S04]  /*2e50*/  IMAD.HI.U32 R55, R8, R64, RZ ;  /* 0x0000004008377227 */ /* 0x000fc800078e00ff */
[----:B------:R-:W-:Y:S02]  /*2e60*/  @!P4 IMAD.IADD R54, R54, 0x1, -R3 ;  /* 0x000000013636c824 */ /* 0x000fe400078e0a03 */
[----:B------:R-:W-:Y:S02]  /*2e70*/  IMAD.MOV R55, RZ, RZ, -R55 ;  /* 0x000000ffff377224 */ /* 0x000fe400078e0a37 */
[----:B------:R-:W-:Y:S01]  /*2e80*/  IMAD.HI.U32 R53, R8, R66, RZ ;  /* 0x0000004208357227 */ /* 0x000fe200078e00ff */
[----:B------:R-:W-:-:S03]  /*2e90*/  ISETP.GT.U32.AND P4, PT, R3, R54, PT ;  /* 0x000000360300720c */ /* 0x000fc60003f84070 */
[----:B------:R-:W-:Y:S02]  /*2ea0*/  @!P3 IMAD.IADD R60, R60, 0x1, -R3 ;  /* 0x000000013c3cb824 */ /* 0x000fe400078e0a03 */
[C---:B------:R-:W-:Y:S02]  /*2eb0*/  IMAD R64, R3.reuse, R55, R64 ;  /* 0x0000003703407224 */ /* 0x040fe400078e0240 */
[----:B------:R-:W-:Y:S01]  /*2ec0*/  IMAD.MOV R55, RZ, RZ, -R53 ;  /* 0x000000ffff377224 */ /* 0x000fe200078e0a35 */
[----:B------:R-:W-:Y:S01]  /*2ed0*/  ISETP.GT.U32.AND P3, PT, R3, R60, PT ;  /* 0x0000003c0300720c */ /* 0x000fe20003f64070 */
[----:B------:R-:W-:-:S04]  /*2ee0*/  IMAD.HI.U32 R53, R8, R68, RZ ;  /* 0x0000004408357227 */ /* 0x000fc800078e00ff */
[----:B------:R-:W-:Y:S01]  /*2ef0*/  @!P4 IMAD.IADD R54, R54, 0x1, -R3 ;  /* 0x000000013636c824 */ /* 0x000fe200078e0a03 */
[C---:B------:R-:W-:Y:S01]  /*2f00*/  ISETP.GT.U32.AND P4, PT, R3.reuse, R62, PT ;  /* 0x0000003e0300720c */ /* 0x040fe20003f84070 */
[----:B------:R-:W-:Y:S02]  /*2f10*/  IMAD R66, R3, R55, R66 ;  /* 0x0000003703427224 */ /* 0x000fe400078e0242 */
[----:B------:R-:W-:Y:S01]  /*2f20*/  @!P1 IMAD.MOV R56, RZ, RZ, -R56 ;  /* 0x000000ffff389224 */ /* 0x000fe200078e0a38 */
[----:B------:R-:W-:Y:S01]  /*2f30*/  ISETP.GE.AND P1, PT, R57, RZ, PT ;  /* 0x000000ff3900720c */ /* 0x000fe20003f26270 */
[----:B------:R-:W-:Y:S02]  /*2f40*/  IMAD.MOV R57, RZ, RZ, -R53 ;  /* 0x000000ffff397224 */ /* 0x000fe400078e0a35 */
[----:B------:R-:W-:Y:S01]  /*2f50*/  @!P3 IMAD.IADD R60, R60, 0x1, -R3 ;  /* 0x000000013c3cb824 */ /* 0x000fe200078e0a03 */
[----:B------:R-:W-:Y:S01]  /*2f60*/  ISETP.GT.U32.AND P3, PT, R3, R64, PT ;  /* 0x000000400300720c */ /* 0x000fe20003f64070 */
[----:B------:R-:W-:-:S04]  /*2f70*/  IMAD.HI.U32 R53, R8, R72, RZ ;  /* 0x0000004808357227 */ /* 0x000fc800078e00ff */
[----:B------:R-:W-:Y:S02]  /*2f80*/  @!P4 IMAD.IADD R62, R62, 0x1, -R3 ;  /* 0x000000013e3ec824 */ /* 0x000fe400078e0a03 */
[----:B------:R-:W-:-:S03]  /*2f90*/  IMAD.HI.U32 R55, R8, R70, RZ ;  /* 0x0000004608377227 */ /* 0x000fc600078e00ff */
[C---:B------:R-:W-:Y:S01]  /*2fa0*/  ISETP.GT.U32.AND P4, PT, R3.reuse, R62, PT ;  /* 0x0000003e0300720c */ /* 0x040fe20003f84070 */
[----:B------:R-:W-:Y:S02]  /*2fb0*/  IMAD R68, R3, R57, R68 ;  /* 0x0000003903447224 */ /* 0x000fe400078e0244 */
[----:B------:R-:W-:Y:S01]  /*2fc0*/  @!P3 IMAD.IADD R64, R64, 0x1, -R3 ;  /* 0x000000014040b824 */ /* 0x000fe200078e0a03 */
[C---:B------:R-:W-:Y:S01]  /*2fd0*/  ISETP.GE.AND P3, PT, R9.reuse, RZ, PT ;  /* 0x000000ff0900720c */ /* 0x040fe20003f66270 */
[----:B------:R-:W-:Y:S01]  /*2fe0*/  IMAD.MOV R53, RZ, RZ, -R53 ;  /* 0x000000ffff357224 */ /* 0x000fe200078e0a35 */
[----:B------:R-:W-:Y:S01]  /*2ff0*/  LOP3.LUT R9, R9, 0x2, RZ, 0xfc, !PT ;  /* 0x0000000209097812 */ /* 0x000fe200078efcff */
[----:B------:R-:W-:Y:S01]  /*3000*/  @!P2 IMAD.MOV R54, RZ, RZ, -R54 ;  /* 0x000000ffff36a224 */ /* 0x000fe200078e0a36 */
[----:B------:R-:W-:Y:S01]  /*3010*/  ISETP.GT.U32.AND P2, PT, R3, R64, PT ;  /* 0x000000400300720c */ /* 0x000fe20003f44070 */
[----:B------:R-:W-:Y:S02]  /*3020*/  IMAD.MOV R59, RZ, RZ, -R55 ;  /* 0x000000ffff3b7224 */ /* 0x000fe400078e0a37 */
[----:B------:R-:W-:-:S04]  /*3030*/  IMAD.HI.U32 R55, R8, R74, RZ ;  /* 0x0000004a08377227 */ /* 0x000fc800078e00ff */
[----:B------:R-:W-:Y:S01]  /*3040*/  @!P4 IMAD.IADD R62, R62, 0x1, -R3 ;  /* 0x000000013e3ec824 */ /* 0x000fe200078e0a03 */
[C---:B------:R-:W-:Y:S01]  /*3050*/  ISETP.GT.U32.AND P4, PT, R3.reuse, R66, PT ;  /* 0x000000420300720c */ /* 0x040fe20003f84070 */
[C---:B------:R-:W-:Y:S02]  /*3060*/  IMAD R72, R3.reuse, R53, R72 ;  /* 0x0000003503487224 */ /* 0x040fe400078e0248 */
[----:B------:R-:W-:Y:S01]  /*3070*/  @!P5 IMAD.MOV R60, RZ, RZ, -R60 ;  /* 0x000000ffff3cd224 */ /* 0x000fe200078e0a3c */
[----:B------:R-:W-:Y:S01]  /*3080*/  ISETP.GT.U32.AND P5, PT, R3, R68, PT ;  /* 0x000000440300720c */ /* 0x000fe20003fa4070 */
[----:B------:R-:W-:-:S04]  /*3090*/  IMAD.HI.U32 R53, R8, R76, RZ ;  /* 0x0000004c08357227 */ /* 0x000fc800078e00ff */
[----:B------:R-:W-:Y:S02]  /*30a0*/  IMAD.MOV R55, RZ, RZ, -R55 ;  /* 0x000000ffff377224 */ /* 0x000fe400078e0a37 */
[----:B------:R-:W-:Y:S02]  /*30b0*/  IMAD.MOV R53, RZ, RZ, -R53 ;  /* 0x000000ffff357224 */ /* 0x000fe400078e0a35 */
[----:B------:R-:W-:Y:S02]  /*30c0*/  @!P4 IMAD.IADD R66, R66, 0x1, -R3 ;  /* 0x000000014242c824 */ /* 0x000fe400078e0a03 */
[C---:B------:R-:W-:Y:S02]  /*30d0*/  IMAD R70, R3.reuse, R59, R70 ;  /* 0x0000003b03467224 */ /* 0x040fe400078e0246 */
[C---:B------:R-:W-:Y:S01]  /*30e0*/  IMAD R74, R3.reuse, R55, R74 ;  /* 0x00000037034a7224 */ /* 0x040fe200078e024a */
[C---:B------:R-:W-:Y:S01]  /*30f0*/  ISETP.GT.U32.AND P4, PT, R3.reuse, R66, PT ;  /* 0x000000420300720c */ /* 0x040fe20003f84070 */
[----:B------:R-:W-:-:S02]  /*3100*/  IMAD R76, R3, R53, R76 ;  /* 0x00000035034c7224 */ /* 0x000fc400078e024c */
[----:B------:R-:W-:-:S04]  /*3110*/  IMAD.HI.U32 R53, R8, R78, RZ ;  /* 0x0000004e08357227 */ /* 0x000fc800078e00ff */
[----:B------:R-:W-:Y:S01]  /*3120*/  @!P0 IMAD.MOV R62, RZ, RZ, -R62 ;  /* 0x000000ffff3e8224 */ /* 0x000fe200078e0a3e */
[C---:B------:R-:W-:Y:S01]  /*3130*/  ISETP.GT.U32.AND P0, PT, R3.reuse, R70, PT ;  /* 0x000000460300720c */ /* 0x040fe20003f04070 */
[--C-:B------:R-:W-:Y:S01]  /*3140*/  @!P2 IMAD.IADD R64, R64, 0x1, -R3.reuse ;  /* 0x000000014040a824 */ /* 0x100fe200078e0a03 */
[----:B------:R-:W-:Y:S01]  /*3150*/  ISETP.GT.U32.AND P2, PT, R3, R72, PT ;  /* 0x000000480300720c */ /* 0x000fe20003f44070 */
[----:B------:R-:W-:Y:S01]  /*3160*/  @!P5 IMAD.IADD R68, R68, 0x1, -R3 ;  /* 0x000000014444d824 */ /* 0x000fe200078e0a03 */
[----:B------:R-:W-:Y:S01]  /*3170*/  IADD3 R53, -R53, RZ, RZ ;  /* 0x000000ff35357210 */ /* 0x000fe20007ffe1ff */
[----:B------:R-:W-:Y:S01]  /*3180*/  IMAD.HI.U32 R57, R8, R82, RZ ;  /* 0x0000005208397227 */ /* 0x000fe200078e00ff */
[----:B------:R-:W-:Y:S02]  /*3190*/  @!P4 IADD3 R66, R66, -R3, RZ ;  /* 0x800000034242c210 */ /* 0x000fe40007ffe0ff */
[C---:B------:R-:W-:Y:S01]  /*31a0*/  ISETP.GT.U32.AND P4, PT, R3.reuse, R74, PT ;  /* 0x0000004a0300720c */ /* 0x040fe20003f84070 */
[C---:B------:R-:W-:Y:S01]  /*31b0*/  IMAD R78, R3.reuse, R53, R78 ;  /* 0x00000035034e7224 */ /* 0x040fe200078e024e */
[----:B------:R-:W-:Y:S01]  /*31c0*/  ISETP.GT.U32.AND P5, PT, R3, R76, PT ;  /* 0x0000004c0300720c */ /* 0x000fe20003fa4070 */
[----:B------:R-:W-:-:S02]  /*31d0*/  IMAD.MOV R57, RZ, RZ, -R57 ;  /* 0x000000ffff397224 */ /* 0x000fc400078e0a39 */
[--C-:B------:R-:W-:Y:S01]  /*31e0*/  @!P0 IMAD.IADD R70, R70, 0x1, -R3.reuse ;  /* 0x0000000146468824 */ /* 0x100fe200078e0a03 */
[C---:B------:R-:W-:Y:S01]  /*31f0*/  ISETP.GT.U32.AND P0, PT, R3.reuse, R78, PT ;  /* 0x0000004e0300720c */ /* 0x040fe20003f04070 */
[----:B------:R-:W-:Y:S01]  /*3200*/  @!P2 IMAD.IADD R72, R72, 0x1, -R3 ;  /* 0x000000014848a824 */ /* 0x000fe200078e0a03 */
[----:B------:R-:W-:Y:S01]  /*3210*/  ISETP.GT.U32.AND P2, PT, R3, R68, PT ;  /* 0x000000440300720c */ /* 0x000fe20003f44070 */
[----:B------:R-:W-:-:S04]  /*3220*/  IMAD.HI.U32 R53, R8, R86, RZ ;  /* 0x0000005608357227 */ /* 0x000fc800078e00ff */
[--C-:B------:R-:W-:Y:S01]  /*3230*/  @!P4 IMAD.IADD R74, R74, 0x1, -R3.reuse ;  /* 0x000000014a4ac824 */ /* 0x100fe200078e0a03 */
[C---:B------:R-:W-:Y:S01]  /*3240*/  ISETP.GT.U32.AND P4, PT, R3.reuse, R72, PT ;  /* 0x000000480300720c */ /* 0x040fe20003f84070 */
[----:B------:R-:W-:Y:S01]  /*3250*/  @!P6 IMAD.MOV R64, RZ, RZ, -R64 ;  /* 0x000000ffff40e224 */ /* 0x000fe200078e0a40 */
[C---:B------:R-:W-:Y:S01]  /*3260*/  ISETP.GT.U32.AND P6, PT, R3.reuse, R70, PT ;  /* 0x000000460300720c */ /* 0x040fe20003fc4070 */
[----:B------:R-:W-:Y:S01]  /*3270*/  @!P5 IMAD.IADD R76, R76, 0x1, -R3 ;  /* 0x000000014c4cd824 */ /* 0x000fe200078e0a03 */
[----:B------:R-:W-:Y:S01]  /*3280*/  ISETP.GT.U32.AND P5, PT, R3, R74, PT ;  /* 0x0000004a0300720c */ /* 0x000fe20003fa4070 */
[----:B------:R-:W-:-:S04]  /*3290*/  IMAD.HI.U32 R55, R8, R80, RZ ;  /* 0x0000005008377227 */ /* 0x000fc800078e00ff */
[----:B------:R-:W-:-:S04]  /*32a0*/  IMAD.HI.U32 R59, R8, R84, RZ ;  /* 0x00000054083b7227 */ /* 0x000fc800078e00ff */
[C---:B------:R-:W-:Y:S01]  /*32b0*/  IMAD R82, R3.reuse, R57, R82 ;  /* 0x0000003903527224 */ /* 0x040fe200078e0252 */
[----:B------:R-:W-:Y:S01]  /*32c0*/  IABS R57, R9 ;  /* 0x0000000900397213 */ /* 0x000fe20000000000 */
[----:B------:R-:W-:Y:S01]  /*32d0*/  IMAD.MOV R53, RZ, RZ, -R53 ;  /* 0x000000ffff357224 */ /* 0x000fe200078e0a35 */
[----:B------:R-:W-:Y:S01]  /*32e0*/  @!P4 IADD3 R72, R72, -R3, RZ ;  /* 0x800000034848c210 */ /* 0x000fe20007ffe0ff */
[----:B------:R-:W-:Y:S02]  /*32f0*/  IMAD.MOV R55, RZ, RZ, -R55 ;  /* 0x000000ffff377224 */ /* 0x000fe400078e0a37 */
[----:B------:R-:W-:Y:S02]  /*3300*/  IMAD.MOV R59, RZ, RZ, -R59 ;  /* 0x000000ffff3b7224 */ /* 0x000fe400078e0a3b */
[----:B------:R-:W-:Y:S02]  /*3310*/  IMAD R86, R3, R53, R86 ;  /* 0x0000003503567224 */ /* 0x000fe400078e0256 */
[----:B------:R-:W-:-:S02]  /*3320*/  IMAD.MOV.U32 R53, RZ, RZ, R57 ;  /* 0x000000ffff357224 */ /* 0x000fc400078e0039 */
[C---:B------:R-:W-:Y:S01]  /*3330*/  IMAD R80, R3.reuse, R55, R80 ;  /* 0x0000003703507224 */ /* 0x040fe200078e0250 */
[----:B------:R-:W-:Y:S01]  /*3340*/  IABS R55, R0 ;  /* 0x0000000000377213 */ /* 0x000fe20000000000 */
[C---:B------:R-:W-:Y:S01]  /*3350*/  IMAD R84, R3.reuse, R59, R84 ;  /* 0x0000003b03547224 */ /* 0x040fe200078e0254 */
[C---:B------:R-:W-:Y:S01]  /*3360*/  ISETP.GT.U32.AND P4, PT, R3.reuse, R86, PT ;  /* 0x000000560300720c */ /* 0x040fe20003f84070 */
[----:B------:R-:W-:Y:S02]  /*3370*/  @!P0 IMAD.IADD R78, R78, 0x1, -R3 ;  /* 0x000000014e4e8824 */ /* 0x000fe400078e0a03 */
[----:B------:R-:W-:Y:S01]  /*3380*/  @!P1 IMAD.MOV R66, RZ, RZ, -R66 ;  /* 0x000000ffff429224 */ /* 0x000fe200078e0a42 */
[C---:B------:R-:W-:Y:S01]  /*3390*/  ISETP.GT.U32.AND P1, PT, R3.reuse, R76, PT ;  /* 0x0000004c0300720c */ /* 0x040fe20003f24070 */
[----:B------:R-:W-:Y:S01]  /*33a0*/  IMAD.HI.U32 R8, R8, R53, RZ ;  /* 0x0000003508087227 */ /* 0x000fe200078e00ff */
[----:B------:R-:W-:-:S03]  /*33b0*/  ISETP.GT.U32.AND P0, PT, R3, R78, PT ;  /* 0x0000004e0300720c */ /* 0x000fc60003f04070 */
[--C-:B------:R-:W-:Y:S01]  /*33c0*/  @!P2 IMAD.IADD R68, R68, 0x1, -R3.reuse ;  /* 0x000000014444a824 */ /* 0x100fe200078e0a03 */
[C---:B------:R-:W-:Y:S01]  /*33d0*/  ISETP.GT.U32.AND P2, PT, R3.reuse, R80, PT ;  /* 0x000000500300720c */ /* 0x040fe20003f44070 */
[--C-:B------:R-:W-:Y:S01]  /*33e0*/  @!P6 IMAD.IADD R70, R70, 0x1, -R3.reuse ;  /* 0x000000014646e824 */ /* 0x100fe200078e0a03 */
[C---:B------:R-:W-:Y:S01]  /*33f0*/  ISETP.GT.U32.AND P6, PT, R3.reuse, R82, PT ;  /* 0x000000520300720c */ /* 0x040fe20003fc4070 */
[----:B------:R-:W-:Y:S01]  /*3400*/  @!P5 IMAD.IADD R74, R74, 0x1, -R3 ;  /* 0x000000014a4ad824 */ /* 0x000fe200078e0a03 */
[----:B------:R-:W-:Y:S01]  /*3410*/  ISETP.GT.U32.AND P5, PT, R3, R84, PT ;  /* 0x000000540300720c */ /* 0x000fe20003fa4070 */
[----:B------:R-:W-:-:S04]  /*3420*/  IMAD.HI.U32 R61, R61, R55, RZ ;  /* 0x000000373d3d7227 */ /* 0x000fc800078e00ff */
[----:B------:R-:W-:Y:S02]  /*3430*/  IMAD.MOV R8, RZ, RZ, -R8 ;  /* 0x000000ffff087224 */ /* 0x000fe400078e0a08 */
[----:B------:R-:W-:Y:S02]  /*3440*/  IMAD.MOV R61, RZ, RZ, -R61 ;  /* 0x000000ffff3d7224 */ /* 0x000fe400078e0a3d */
[----:B------:R-:W-:Y:S02]  /*3450*/  IMAD R8, R3, R8, R53 ;  /* 0x0000000803087224 */ /* 0x000fe400078e0235 */
[----:B------:R-:W-:Y:S01]  /*3460*/  IMAD R53, R90, R61, R55 ;  /* 0x0000003d5a357224 */ /* 0x000fe200078e0237 */
[----:B------:R-:W-:Y:S01]  /*3470*/  LOP3.LUT R55, R175, 0x7, RZ, 0xc0, !PT ;  /* 0x00000007af377812 */ /* 0x000fe200078ec0ff */
[--C-:B------:R-:W-:Y:S01]  /*3480*/  @!P1 IMAD.IADD R76, R76, 0x1, -R3.reuse ;  /* 0x000000014c4c9824 */ /* 0x100fe200078e0a03 */
[----:B------:R-:W-:Y:S01]  /*3490*/  ISETP.GT.U32.AND P1, PT, R3, R8, PT ;  /* 0x000000080300720c */ /* 0x000fe20003f24070 */
[--C-:B------:R-:W-:Y:S01]  /*34a0*/  @!P0 IMAD.IADD R78, R78, 0x1, -R3.reuse ;  /* 0x000000014e4e8824 */ /* 0x100fe200078e0a03 */
[----:B------:R-:W-:Y:S01]  /*34b0*/  ISETP.GE.AND P0, PT, R63, RZ, PT ;  /* 0x000000ff3f00720c */ /* 0x000fe20003f06270 */
[--C-:B------:R-:W-:Y:S01]  /*34c0*/  @!P2 IMAD.IADD R80, R80, 0x1, -R3.reuse ;  /* 0x000000015050a824 */ /* 0x100fe200078e0a03 */
[----:B------:R-:W-:Y:S01]  /*34d0*/  ISETP.GE.AND P2, PT, R65, RZ, PT ;  /* 0x000000ff4100720c */ /* 0x000fe20003f46270 */
[--C-:B------:R-:W-:Y:S01]  /*34e0*/  @!P6 IMAD.IADD R82, R82, 0x1, -R3.reuse ;  /* 0x000000015252e824 */ /* 0x100fe200078e0a03 */
[----:B------:R-:W-:Y:S01]  /*34f0*/  ISETP.GT.U32.AND P6, PT, R90, R53, PT ;  /* 0x000000355a00720c */ /* 0x000fe20003fc4070 */
[--C-:B------:R-:W-:Y:S01]  /*3500*/  @!P4 IMAD.IADD R86, R86, 0x1, -R3.reuse ;  /* 0x000000015656c824 */ /* 0x100fe200078e0a03 */
[----:B------:R-:W-:Y:S01]  /*3510*/  ISETP.GE.AND P4, PT, R67, RZ, PT ;  /* 0x000000ff4300720c */ /* 0x000fe20003f86270 */
[----:B------:R-:W-:Y:S01]  /*3520*/  @!P5 IMAD.IADD R84, R84, 0x1, -R3 ;  /* 0x000000015454d824 */ /* 0x000fe200078e0a03 */
[----:B------:R-:W-:Y:S01]  /*3530*/  ISETP.GE.AND P5, PT, R69, RZ, PT ;  /* 0x000000ff4500720c */ /* 0x000fe20003fa6270 */
[----:B------:R-:W-:-:S02]  /*3540*/  IMAD.SHL.U32 R57, R175, 0x8, RZ ;  /* 0x00000008af397824 */ /* 0x000fc400078e00ff */
[----:B------:R-:W-:Y:S01]  /*3550*/  @!P1 IMAD.IADD R8, R8, 0x1, -R3 ;  /* 0x0000000108089824 */ /* 0x000fe200078e0a03 */
[----:B------:R-:W-:Y:S01]  /*3560*/  ISETP.GE.AND P1, PT, R71, RZ, PT ;  /* 0x000000ff4700720c */ /* 0x000fe20003f26270 */
[----:B------:R-:W-:Y:S01]  /*3570*/  @!P0 IMAD.MOV R68, RZ, RZ, -R68 ;  /* 0x000000ffff448224 */ /* 0x000fe200078e0a44 */
[C---:B------:R-:W-:Y:S01]  /*3580*/  ISETP.GT.U32.AND P0, PT, R3.reuse, R80, PT ;  /* 0x000000500300720c */ /* 0x040fe20003f04070 */
[----:B------:R-:W-:Y:S01]  /*3590*/  @!P2 IMAD.MOV R70, RZ, RZ, -R70 ;  /* 0x000000ffff46a224 */ /* 0x000fe200078e0a46 */
[----:B------:R-:W-:Y:S01]  /*35a0*/  ISETP.GT.U32.AND P2, PT, R3, R82, PT ;  /* 0x000000520300720c */ /* 0x000fe20003f44070 */
[----:B------:R-:W-:Y:S01]  /*35b0*/  IMAD.SHL.U32 R59, R55, 0x10, RZ ;  /* 0x00000010373b7824 */ /* 0x000fe200078e00ff */
[----:B------:R-:W-:Y:S01]  /*35c0*/  @!P6 IADD3 R53, R53, -R90, RZ ;  /* 0x8000005a3535e210 */ /* 0x000fe20007ffe0ff */
[----:B------:R-:W-:Y:S01]  /*35d0*/  @!P4 IMAD.MOV R72, RZ, RZ, -R72 ;  /* 0x000000ffff48c224 */ /* 0x000fe200078e0a48 */
[C---:B------:R-:W-:Y:S01]  /*35e0*/  ISETP.GT.U32.AND P4, PT, R3.reuse, R86, PT ;  /* 0x000000560300720c */ /* 0x040fe20003f84070 */
[----:B------:R-:W-:Y:S01]  /*35f0*/  @!P5 IMAD.MOV R74, RZ, RZ, -R74 ;  /* 0x000000ffff4ad224 */ /* 0x000fe200078e0a4a */
[----:B------:R-:W-:-:S02]  /*3600*/  ISETP.GT.U32.AND P5, PT, R3, R84, PT ;  /* 0x000000540300720c */ /* 0x000fc40003fa4070 */
[----:B------:R-:W-:Y:S01]  /*3610*/  ISETP.GT.U32.AND P6, PT, R3, R8, PT ;  /* 0x000000080300720c */ /* 0x000fe20003fc4070 */
[----:B------:R-:W-:Y:S01]  /*3620*/  @!P1 IMAD.MOV R76, RZ, RZ, -R76 ;  /* 0x000000ffff4c9224 */ /* 0x000fe200078e0a4c */
[----:B------:R-:W-:Y:S01]  /*3630*/  ISETP.GT.U32.AND P1, PT, R90, R53, PT ;  /* 0x000000355a00720c */ /* 0x000fe20003f24070 */
[--C-:B------:R-:W-:Y:S01]  /*3640*/  @!P0 IMAD.IADD R80, R80, 0x1, -R3.reuse ;  /* 0x0000000150508824 */ /* 0x100fe200078e0a03 */
[----:B------:R-:W-:Y:S01]  /*3650*/  ISETP.GE.AND P0, PT, R73, RZ, PT ;  /* 0x000000ff4900720c */ /* 0x000fe20003f06270 */
[--C-:B------:R-:W-:Y:S01]  /*3660*/  @!P2 IMAD.IADD R82, R82, 0x1, -R3.reuse ;  /* 0x000000015252a824 */ /* 0x100fe200078e0a03 */
[----:B------:R-:W-:Y:S02]  /*3670*/  ISETP.GE.AND P2, PT, R75, RZ, PT ;  /* 0x000000ff4b00720c */ /* 0x000fe40003f46270 */
[----:B------:R-:W-:Y:S01]  /*3680*/  LOP3.LUT R88, R57, 0x30, RZ, 0xc0, !PT ;  /* 0x0000003039587812 */ /* 0x000fe200078ec0ff */
[--C-:B------:R-:W-:Y:S01]  /*3690*/  @!P4 IMAD.IADD R86, R86, 0x1, -R3.reuse ;  /* 0x000000015656c824 */ /* 0x100fe200078e0a03 */
[----:B------:R-:W-:Y:S01]  /*36a0*/  ISETP.GE.AND P4, PT, R77, RZ, PT ;  /* 0x000000ff4d00720c */ /* 0x000fe20003f86270 */
[--C-:B------:R-:W-:Y:S01]  /*36b0*/  @!P5 IMAD.IADD R84, R84, 0x1, -R3.reuse ;  /* 0x000000015454d824 */ /* 0x100fe200078e0a03 */
[----:B------:R-:W-:Y:S01]  /*36c0*/  ISETP.GE.AND P5, PT, R79, RZ, PT ;  /* 0x000000ff4f00720c */ /* 0x000fe20003fa6270 */
[----:B------:R-:W-:Y:S01]  /*36d0*/  @!P6 IMAD.IADD R8, R8, 0x1, -R3 ;  /* 0x000000010808e824 */ /* 0x000fe200078e0a03 */
[----:B------:R-:W-:Y:S01]  /*36e0*/  ISETP.GE.AND P6, PT, R9, RZ, PT ;  /* 0x000000ff0900720c */ /* 0x000fe20003fc6270 */
[----:B------:R-:W-:Y:S01]  /*36f0*/  @!P3 IMAD.MOV R86, RZ, RZ, -R86 ;  /* 0x000000ffff56b224 */ /* 0x000fe200078e0a56 */
[----:B------:R-:W-:Y:S01]  /*3700*/  LOP3.LUT R3, RZ, c[0x0][0x17c], RZ, 0x33, !PT ;  /* 0x00005f00ff037a12 */ /* 0x000fe200078e33ff */
[----:B------:R-:W-:Y:S01]  /*3710*/  @!P0 IMAD.MOV R78, RZ, RZ, -R78 ;  /* 0x000000ffff4e8224 */ /* 0x000fe200078e0a4e */
[----:B------:R-:W-:Y:S01]  /*3720*/  ISETP.NE.AND P0, PT, RZ, c[0x0][0x17c], PT ;  /* 0x00005f00ff007a0c */ /* 0x000fe20003f05270 */
[----:B------:R-:W-:Y:S01]  /*3730*/  @!P2 IMAD.MOV R80, RZ, RZ, -R80 ;  /* 0x000000ffff50a224 */ /* 0x000fe200078e0a50 */
[----:B------:R-:W-:Y:S01]  /*3740*/  @!P1 IADD3 R53, R53, -R90, RZ ;  /* 0x8000005a35359210 */ /* 0x000fe20007ffe0ff */
[----:B------:R-:W-:Y:S01]  /*3750*/  IMAD R57, R55, 0x40, R88 ;  /* 0x0000004037397824 */ /* 0x000fe200078e0258 */
[C---:B------:R-:W-:Y:S01]  /*3760*/  SEL R5, R3.reuse, R5, !P0 ;  /* 0x0000000503057207 */ /* 0x040fe20004000000 */
[----:B------:R-:W-:Y:S01]  /*3770*/  @!P4 IMAD.MOV R82, RZ, RZ, -R82 ;  /* 0x000000ffff52c224 */ /* 0x000fe200078e0a52 */
[C---:B------:R-:W-:Y:S01]  /*3780*/  SEL R7, R3.reuse, R7, !P0 ;  /* 0x0000000703077207 */ /* 0x040fe20004000000 */
[----:B------:R-:W-:Y:S01]  /*3790*/  @!P5 IMAD.MOV R84, RZ, RZ, -R84 ;  /* 0x000000ffff54d224 */ /* 0x000fe200078e0a54 */
[C---:B------:R-:W-:Y:S01]  /*37a0*/  SEL R6, R3.reuse, R6, !P0 ;  /* 0x0000000603067207 */ /* 0x040fe20004000000 */
[----:B------:R-:W-:Y:S01]  /*37b0*/  @!P6 IMAD.MOV R8, RZ, RZ, -R8 ;  /* 0x000000ffff08e224 */ /* 0x000fe200078e0a08 */
[----:B------:R-:W-:Y:S01]  /*37c0*/  SEL R11, R3, R11, !P0 ;  /* 0x0000000b030b7207 */ /* 0x000fe20004000000 */
[----:B------:R-:W-:Y:S01]  /*37d0*/  IMAD R88, R55, 0x4, R220 ;  /* 0x0000000437587824 */ /* 0x000fe200078e02dc */
[----:B------:R-:W-:Y:S01]  /*37e0*/  SEL R10, R3, R10, !P0 ;  /* 0x0000000a030a7207 */ /* 0x000fe20004000000 */
[----:B------:R-:W-:Y:S01]  /*37f0*/  IMAD R55, R7, c[0x0][0x190], RZ ;  /* 0x0000640007377a24 */ /* 0x000fe200078e02ff */
[----:B------:R-:W-:-:S02]  /*3800*/  SEL R12, R3, R12, !P0 ;  /* 0x0000000c030c7207 */ /* 0x000fc40004000000 */
[C---:B------:R-:W-:Y:S02]  /*3810*/  SEL R14, R3.reuse, R14, !P0 ;  /* 0x0000000e030e7207 */ /* 0x040fe40004000000 */
[C---:B------:R-:W-:Y:S02]  /*3820*/  SEL R13, R3.reuse, R13, !P0 ;  /* 0x0000000d030d7207 */ /* 0x040fe40004000000 */
[C---:B------:R-:W-:Y:S01]  /*3830*/  SEL R15, R3.reuse, R15, !P0 ;  /* 0x0000000f030f7207 */ /* 0x040fe20004000000 */
[----:B------:R-:W-:Y:S01]  /*3840*/  IMAD R61, R14, c[0x0][0x190], RZ ;  /* 0x000064000e3d7a24 */ /* 0x000fe200078e02ff */
[C---:B------:R-:W-:Y:S02]  /*3850*/  SEL R16, R3.reuse, R16, !P0 ;  /* 0x0000001003107207 */ /* 0x040fe40004000000 */
[----:B------:R-:W-:Y:S01]  /*3860*/  SEL R17, R3, R17, !P0 ;  /* 0x0000001103117207 */ /* 0x000fe20004000000 */
[----:B------:R-:W-:Y:S01]  /*3870*/  IMAD R63, R15, c[0x0][0x190], RZ ;  /* 0x000064000f3f7a24 */ /* 0x000fe200078e02ff */
[----:B------:R-:W-:-:S02]  /*3880*/  SEL R18, R3, R18, !P0 ;  /* 0x0000001203127207 */ /* 0x000fc40004000000 */
[----:B------:R-:W-:Y:S01]  /*3890*/  SEL R19, R3, R19, !P0 ;  /* 0x0000001303137207 */ /* 0x000fe20004000000 */
[----:B------:R-:W-:Y:S01]  /*38a0*/  IMAD R69, R17, c[0x0][0x190], RZ ;  /* 0x0000640011457a24 */ /* 0x000fe200078e02ff */
[C---:B------:R-:W-:Y:S02]  /*38b0*/  SEL R20, R3.reuse, R20, !P0 ;  /* 0x0000001403147207 */ /* 0x040fe40004000000 */
[----:B------:R-:W-:Y:S01]  /*38c0*/  SEL R21, R3, R21, !P0 ;  /* 0x0000001503157207 */ /* 0x000fe20004000000 */
        /* <DEDUP_REMOVED lines=10> */
[C---:B------:R-:W-:Y:S01]  /*3970*/  SEL R28, R3.reuse, R28, !P0 ;  /* 0x0000001c031c7207 */ /* 0x040fe20004000000 */
[----:B------:R-:W-:Y:S01]  /*3980*/  IMAD R90, R26, c[0x0][0x190], RZ ;  /* 0x000064001a5a7a24 */ /* 0x000fe200078e02ff */
        /* <DEDUP_REMOVED lines=50> */
[----:B------:R-:W-:Y:S01]  /*3cb0*/  SEL R139, R3, R58, !P0 ;  /* 0x0000003a038b7207 */ /* 0x000fe20004000000 */
        /* <DEDUP_REMOVED lines=9> */
[C---:B------:R-:W-:Y:S01]  /*3d50*/  SEL R149, R3.reuse, R66, !P0 ;  /* 0x0000004203957207 */ /* 0x040fe20004000000 */
[----:B------:R-:W-:Y:S01]  /*3d60*/  IMAD R56, R56, c[0x0][0x190], RZ ;  /* 0x0000640038387a24 */ /* 0x000fe200078e02ff */
[C---:B------:R-:W-:Y:S01]  /*3d70*/  SEL R151, R3.reuse, R68, !P0 ;  /* 0x0000004403977207 */ /* 0x040fe20004000000 */
        /* <DEDUP_REMOVED lines=21> */
[----:B------:R-:W-:Y:S01]  /*3ed0*/  ISETP.GE.AND P1, PT, R0, RZ, PT ;  /* 0x000000ff0000720c */ /* 0x000fe20003f26270 */
[----:B------:R-:W-:Y:S01]  /*3ee0*/  IMAD R153, R153, c[0x0][0x190], RZ ;  /* 0x0000640099997a24 */ /* 0x000fe200078e02ff */
[----:B------:R-:W-:Y:S01]  /*3ef0*/  ISETP.NE.AND P0, PT, RZ, c[0x0][0x178], PT ;  /* 0x00005e00ff007a0c */ /* 0x000fe20003f05270 */
[----:B------:R-:W-:Y:S01]  /*3f00*/  IMAD R155, R155, c[0x0][0x190], RZ ;  /* 0x000064009b9b7a24 */ /* 0x000fe200078e02ff */
[--C-:B------:R-:W-:Y:S01]  /*3f10*/  LOP3.LUT R59, R59, 0x30, R4.reuse, 0x78, !PT ;  /* 0x000000303b3b7812 */ /* 0x100fe200078e7804 */
[----:B------:R-:W-:Y:S01]  /*3f20*/  IMAD R157, R157, c[0x0][0x190], RZ ;  /* 0x000064009d9d7a24 */ /* 0x000fe200078e02ff */
[----:B------:R-:W-:Y:S01]  /*3f30*/  LOP3.LUT R57, R57, 0x10, R4, 0x78, !PT ;  /* 0x0000001039397812 */ /* 0x000fe200078e7804 */
[----:B------:R-:W-:Y:S01]  /*3f40*/  IMAD R4, R203, c[0x0][0x18c], RZ ;  /* 0x00006300cb047a24 */ /* 0x000fe200078e02ff */
[----:B------:R-:W-:Y:S01]  /*3f50*/  LEA R8, P3, R58, c[0x0][0x168], 0x1 ;  /* 0x00005a003a087a11 */ /* 0x000fe200078608ff */
[----:B------:R-:W-:Y:S01]  /*3f60*/  IMAD.U32 R193, R88, 0x40, R59 ;  /* 0x0000004058c17824 */ /* 0x000fe200078e003b */
[----:B------:R-:W-:Y:S01]  /*3f70*/  LOP3.LUT R195, R57, 0x200, R176, 0xf8, !PT ;  /* 0x0000020039c37812 */ /* 0x000fe200078ef8b0 */
[----:B------:R-:W-:Y:S01]  /*3f80*/  IMAD R57, R6, c[0x0][0x190], RZ ;  /* 0x0000640006397a24 */ /* 0x000fe200078e02ff */
[----:B------:R-:W-:Y:S01]  /*3f90*/  LEA.HI.X.SX32 R18, R58, c[0x0][0x16c], 0x1, P3 ;  /* 0x00005b003a127a11 */ /* 0x000fe200018f0eff */
[----:B------:R-:W-:Y:S01]  /*3fa0*/  @!P1 IMAD.MOV R53, RZ, RZ, -R53 ;  /* 0x000000ffff359224 */ /* 0x000fe200078e0a35 */
[----:B------:R-:W-:Y:S01]  /*3fb0*/  LEA R6, P1, R55, c[0x0][0x168], 0x1 ;  /* 0x00005a0037067a11 */ /* 0x000fe200078208ff */
[----:B------:R-:W-:Y:S01]  /*3fc0*/  IMAD R59, R10, c[0x0][0x190], RZ ;  /* 0x000064000a3b7a24 */ /* 0x000fe200078e02ff */
[----:B------:R-:W-:Y:S01]  /*3fd0*/  @!P0 LOP3.LUT R53, RZ, c[0x0][0x178], RZ, 0x33, !PT ;  /* 0x00005e00ff358a12 */ /* 0x000fe200078e33ff */
[----:B------:R-:W-:Y:S01]  /*3fe0*/  IMAD R88, R24, c[0x0][0x190], RZ ;  /* 0x0000640018587a24 */ /* 0x000fe200078e02ff */
[C---:B------:R-:W-:Y:S01]  /*3ff0*/  LEA R5, P0, R54.reuse, c[0x0][0x168], 0x1 ;  /* 0x00005a0036057a11 */ /* 0x040fe200078008ff */
[----:B------:R-:W-:Y:S01]  /*4000*/  IMAD R159, R159, c[0x0][0x190], RZ ;  /* 0x000064009f9f7a24 */ /* 0x000fe200078e02ff */
[----:B------:R-:W-:Y:S01]  /*4010*/  LEA R7, P2, R57, c[0x0][0x168], 0x1 ;  /* 0x00005a0039077a11 */ /* 0x000fe200078408ff */
[----:B------:R-:W-:Y:S01]  /*4020*/  IMAD R53, R53, c[0x0][0x184], RZ ;  /* 0x0000610035357a24 */ /* 0x000fe200078e02ff */
[----:B------:R-:W-:Y:S01]  /*4030*/  LEA R9, P4, R59, c[0x0][0x168], 0x1 ;  /* 0x00005a003b097a11 */ /* 0x000fe200078808ff */
[----:B------:R-:W-:Y:S01]  /*4040*/  IMAD R161, R161, c[0x0][0x190], RZ ;  /* 0x00006400a1a17a24 */ /* 0x000fe200078e02ff */
[----:B------:R-:W-:Y:S01]  /*4050*/  LEA.HI.X.SX32 R12, R54, c[0x0][0x16c], 0x1, P0 ;  /* 0x00005b00360c7a11 */ /* 0x000fe200000f0eff */
        /* <DEDUP_REMOVED lines=10> */
[----:B------:R-:W-:Y:S01]  /*4100*/  CS2R R72, SRZ ;  /* 0x0000000000487805 */ /* 0x000fe2000001ff00 */
[----:B------:R-:W-:Y:S01]  /*4110*/  LEA.HI.X.SX32 R14, R55, c[0x0][0x16c], 0x1, P1 ;  /* 0x00005b00370e7a11 */ /* 0x000fe200008f0eff */
[----:B------:R-:W-:Y:S01]  /*4120*/  CS2R R74, SRZ ;  /* 0x00000000004a7805 */ /* 0x000fe2000001ff00 */
[----:B------:R-:W-:Y:S01]  /*4130*/  LEA R15, P1, R63, c[0x0][0x168], 0x1 ;  /* 0x00005a003f0f7a11 */ /* 0x000fe200078208ff */
[----:B------:R-:W-:Y:S01]  /*4140*/  CS2R R64, SRZ ;  /* 0x0000000000407805 */ /* 0x000fe2000001ff00 */
[----:B------:R-:W-:Y:S01]  /*4150*/  LEA.HI.X.SX32 R16, R57, c[0x0][0x16c], 0x1, P2 ;  /* 0x00005b0039107a11 */ /* 0x000fe200010f0eff */
[----:B------:R-:W-:Y:S01]  /*4160*/  CS2R R66, SRZ ;  /* 0x0000000000427805 */ /* 0x000fe2000001ff00 */
[----:B------:R-:W-:Y:S01]  /*4170*/  LEA.HI.X.SX32 R20, R59, c[0x0][0x16c], 0x1, P4 ;  /* 0x00005b003b147a11 */ /* 0x000fe200020f0eff */
[----:B------:R-:W-:Y:S01]  /*4180*/  CS2R R76, SRZ ;  /* 0x00000000004c7805 */ /* 0x000fe2000001ff00 */
[----:B------:R-:W-:Y:S01]  /*4190*/  LEA R17, P2, R68, c[0x0][0x168], 0x1 ;  /* 0x00005a0044117a11 */ /* 0x000fe200078408ff */
[----:B------:R-:W-:Y:S01]  /*41a0*/  CS2R R78, SRZ ;  /* 0x00000000004e7805 */ /* 0x000fe2000001ff00 */
[----:B------:R-:W-:Y:S01]  /*41b0*/  LEA R19, P3, R69, c[0x0][0x168], 0x1 ;  /* 0x00005a0045137a11 */ /* 0x000fe200078608ff */
[----:B------:R-:W-:Y:S01]  /*41c0*/  CS2R R84, SRZ ;  /* 0x0000000000547805 */ /* 0x000fe2000001ff00 */
[----:B------:R-:W-:Y:S01]  /*41d0*/  LEA R21, P4, R70, c[0x0][0x168], 0x1 ;  /* 0x00005a0046157a11 */ /* 0x000fe200078808ff */
[----:B------:R-:W-:Y:S01]  /*41e0*/  CS2R R86, SRZ ;  /* 0x0000000000567805 */ /* 0x000fe2000001ff00 */
[----:B------:R-:W-:-:S02]  /*41f0*/  LEA.HI.X.SX32 R22, R60, c[0x0][0x16c], 0x1, P5 ;  /* 0x00005b003c167a11 */ /* 0x000fc400028f0eff */
[----:B------:R-:W-:Y:S02]  /*4200*/  LEA.HI.X.SX32 R24, R61, c[0x0][0x16c], 0x1, P6 ;  /* 0x00005b003d187a11 */ /* 0x000fe400030f0eff */
[----:B------:R-:W-:Y:S02]  /*4210*/  LEA.HI.X.SX32 R26, R62, c[0x0][0x16c], 0x1, P0 ;  /* 0x00005b003e1a7a11 */ /* 0x000fe400000f0eff */
[----:B------:R-:W-:Y:S02]  /*4220*/  LEA R23, P5, R71, c[0x0][0x168], 0x1 ;  /* 0x00005a0047177a11 */ /* 0x000fe400078a08ff */
[----:B------:R-:W-:Y:S02]  /*4230*/  LEA R25, P6, R80, c[0x0][0x168], 0x1 ;  /* 0x00005a0050197a11 */ /* 0x000fe400078c08ff */
[----:B------:R-:W-:Y:S02]  /*4240*/  LEA R27, P0, R81, c[0x0][0x168], 0x1 ;  /* 0x00005a00511b7a11 */ /* 0x000fe400078008ff */
[----:B------:R-:W-:-:S02]  /*4250*/  LEA.HI.X.SX32 R28, R63, c[0x0][0x16c], 0x1, P1 ;  /* 0x00005b003f1c7a11 */ /* 0x000fc400008f0eff */
[----:B------:R-:W-:Y:S02]  /*4260*/  LEA R29, P1, R82, c[0x0][0x168], 0x1 ;  /* 0x00005a00521d7a11 */ /* 0x000fe400078208ff */
[----:B------:R-:W-:Y:S02]  /*4270*/  LEA.HI.X.SX32 R30, R68, c[0x0][0x16c], 0x1, P2 ;  /* 0x00005b00441e7a11 */ /* 0x000fe400010f0eff */
[----:B------:R-:W-:Y:S02]  /*4280*/  LEA.HI.X.SX32 R32, R69, c[0x0][0x16c], 0x1, P3 ;  /* 0x00005b0045207a11 */ /* 0x000fe400018f0eff */
[----:B------:R-:W-:Y:S02]  /*4290*/  LEA.HI.X.SX32 R34, R70, c[0x0][0x16c], 0x1, P4 ;  /* 0x00005b0046227a11 */ /* 0x000fe400020f0eff */
[----:B------:R-:W-:Y:S02]  /*42a0*/  LEA R31, P2, R83, c[0x0][0x168], 0x1 ;  /* 0x00005a00531f7a11 */ /* 0x000fe400078408ff */
[----:B------:R-:W-:-:S02]  /*42b0*/  LEA R33, P3, R88, c[0x0][0x168], 0x1 ;  /* 0x00005a0058217a11 */ /* 0x000fc400078608ff */
        /* <DEDUP_REMOVED lines=8> */
[----:B------:R-:W-:Y:S02]  /*4340*/  LEA R43, P1, R95, c[0x0][0x168], 0x1 ;  /* 0x00005a005f2b7a11 */ /* 0x000fe400078208ff */
[----:B------:R-:W-:Y:S02]  /*4350*/  LEA.HI.X.SX32 R44, R83, c[0x0][0x16c], 0x1, P2 ;  /* 0x00005b00532c7a11 */ /* 0x000fe400010f0eff */
[----:B------:R-:W-:Y:S02]  /*4360*/  LEA.HI.X.SX32 R45, R88, c[0x0][0x16c], 0x1, P3 ;  /* 0x00005b00582d7a11 */ /* 0x000fe400018f0eff */
[----:B------:R-:W-:-:S02]  /*4370*/  LEA.HI.X.SX32 R46, R89, c[0x0][0x16c], 0x1, P4 ;  /* 0x00005b00592e7a11 */ /* 0x000fc400020f0eff */
[----:B------:R-:W-:Y:S02]  /*4380*/  LEA R92, P2, R97, c[0x0][0x168], 0x1 ;  /* 0x00005a00615c7a11 */ /* 0x000fe400078408ff */
[----:B------:R-:W-:Y:S02]  /*4390*/  LEA R94, P3, R99, c[0x0][0x168], 0x1 ;  /* 0x00005a00635e7a11 */ /* 0x000fe400078608ff */
        /* <DEDUP_REMOVED lines=8> */
[----:B------:R-:W-:Y:S02]  /*4420*/  LEA R104, P1, R109, c[0x0][0x168], 0x1 ;  /* 0x00005a006d687a11 */ /* 0x000fe400078208ff */
[----:B------:R-:W-:-:S02]  /*4430*/  LEA.HI.X.SX32 R51, R97, c[0x0][0x16c], 0x1, P2 ;  /* 0x00005b0061337a11 */ /* 0x000fc400010f0eff */
[----:B------:R-:W-:Y:S02]  /*4440*/  LEA.HI.X.SX32 R93, R99, c[0x0][0x16c], 0x1, P3 ;  /* 0x00005b00635d7a11 */ /* 0x000fe400018f0eff */
[----:B------:R-:W-:Y:S02]  /*4450*/  LEA.HI.X.SX32 R95, R101, c[0x0][0x16c], 0x1, P4 ;  /* 0x00005b00655f7a11 */ /* 0x000fe400020f0eff */
[----:B------:R-:W-:Y:S02]  /*4460*/  LEA R106, P2, R111, c[0x0][0x168], 0x1 ;  /* 0x00005a006f6a7a11 */ /* 0x000fe400078408ff */
[----:B------:R-:W-:Y:S02]  /*4470*/  LEA R108, P3, R113, c[0x0][0x168], 0x1 ;  /* 0x00005a00716c7a11 */ /* 0x000fe400078608ff */
        /* <DEDUP_REMOVED lines=24> */
[----:B------:R-:W-:Y:S02]  /*4600*/  LEA.HI.X.SX32 R123, R129, c[0x0][0x16c], 0x1, P4 ;  /* 0x00005b00817b7a11 */ /* 0x000fe400020f0eff */
[----:B------:R-:W-:-:S02]  /*4610*/  LEA R132, P1, R137, c[0x0][0x168], 0x1 ;  /* 0x00005a0089847a11 */ /* 0x000fc400078208ff */
[----:B------:R-:W-:Y:S02]  /*4620*/  LEA.HI.X.SX32 R125, R131, c[0x0][0x16c], 0x1, P5 ;  /* 0x00005b00837d7a11 */ /* 0x000fe400028f0eff */
[----:B------:R-:W-:Y:S02]  /*4630*/  LEA.HI.X.SX32 R127, R133, c[0x0][0x16c], 0x1, P6 ;  /* 0x00005b00857f7a11 */ /* 0x000fe400030f0eff */
[----:B------:R-:W-:Y:S02]  /*4640*/  LEA.HI.X.SX32 R129, R135, c[0x0][0x16c], 0x1, P0 ;  /* 0x00005b0087817a11 */ /* 0x000fe400000f0eff */
[----:B------:R-:W-:Y:S02]  /*4650*/  LEA R134, P2, R148, c[0x0][0x168], 0x1 ;  /* 0x00005a0094867a11 */ /* 0x000fe400078408ff */
[----:B------:R-:W-:Y:S02]  /*4660*/  LEA R136, P3, R52, c[0x0][0x168], 0x1 ;  /* 0x00005a0034887a11 */ /* 0x000fe400078608ff */
[----:B------:R-:W-:-:S02]  /*4670*/  LEA R138, P4, R56, c[0x0][0x168], 0x1 ;  /* 0x00005a00388a7a11 */ /* 0x000fc400078808ff */
[----:B------:R-:W-:Y:S02]  /*4680*/  LEA R140, P5, R139, c[0x0][0x168], 0x1 ;  /* 0x00005a008b8c7a11 */ /* 0x000fe400078a08ff */
[----:B------:R-:W-:Y:S02]  /*4690*/  LEA R142, P6, R141, c[0x0][0x168], 0x1 ;  /* 0x00005a008d8e7a11 */ /* 0x000fe400078c08ff */
[----:B------:R-:W-:Y:S02]  /*46a0*/  LEA R144, P0, R143, c[0x0][0x168], 0x1 ;  /* 0x00005a008f907a11 */ /* 0x000fe400078008ff */
[----:B------:R-:W-:Y:S02]  /*46b0*/  LEA.HI.X.SX32 R131, R137, c[0x0][0x16c], 0x1, P1 ;  /* 0x00005b0089837a11 */ /* 0x000fe400008f0eff */
[----:B------:R-:W-:Y:S02]  /*46c0*/  LEA.HI.X.SX32 R133, R148, c[0x0][0x16c], 0x1, P2 ;  /* 0x00005b0094857a11 */ /* 0x000fe400010f0eff */
[----:B------:R-:W-:-:S02]  /*46d0*/  LEA.HI.X.SX32 R135, R52, c[0x0][0x16c], 0x1, P3 ;  /* 0x00005b0034877a11 */ /* 0x000fc400018f0eff */
[----:B------:R-:W-:Y:S02]  /*46e0*/  LEA.HI.X.SX32 R137, R56, c[0x0][0x16c], 0x1, P4 ;  /* 0x00005b0038897a11 */ /* 0x000fe400020f0eff */
[----:B------:R-:W-:Y:S02]  /*46f0*/  LEA.HI.X.SX32 R139, R139, c[0x0][0x16c], 0x1, P5 ;  /* 0x00005b008b8b7a11 */ /* 0x000fe400028f0eff */
[----:B------:R-:W-:Y:S02]  /*4700*/  LEA.HI.X.SX32 R141, R141, c[0x0][0x16c], 0x1, P6 ;  /* 0x00005b008d8d7a11 */ /* 0x000fe400030f0eff */
[----:B------:R-:W-:Y:S02]  /*4710*/  LEA.HI.X.SX32 R143, R143, c[0x0][0x16c], 0x1, P0 ;  /* 0x00005b008f8f7a11 */ /* 0x000fe400000f0eff */
[----:B------:R-:W-:Y:S02]  /*4720*/  LEA R146, P1, R145, c[0x0][0x168], 0x1 ;  /* 0x00005a0091927a11 */ /* 0x000fe400078208ff */
[----:B------:R-:W-:-:S02]  /*4730*/  LEA R148, P2, R147, c[0x0][0x168], 0x1 ;  /* 0x00005a0093947a11 */ /* 0x000fc400078408ff */
[----:B------:R-:W-:Y:S02]  /*4740*/  LEA R150, P3, R149, c[0x0][0x168], 0x1 ;  /* 0x00005a0095967a11 */ /* 0x000fe400078608ff */
[----:B------:R-:W-:Y:S02]  /*4750*/  LEA R152, P4, R151, c[0x0][0x168], 0x1 ;  /* 0x00005a0097987a11 */ /* 0x000fe400078808ff */
[----:B------:R-:W-:Y:S02]  /*4760*/  LEA R154, P5, R153, c[0x0][0x168], 0x1 ;  /* 0x00005a00999a7a11 */ /* 0x000fe400078a08ff */
[----:B------:R-:W-:Y:S02]  /*4770*/  LEA R156, P6, R155, c[0x0][0x168], 0x1 ;  /* 0x00005a009b9c7a11 */ /* 0x000fe400078c08ff */
[----:B------:R-:W-:Y:S02]  /*4780*/  LEA R158, P0, R157, c[0x0][0x168], 0x1 ;  /* 0x00005a009d9e7a11 */ /* 0x000fe400078008ff */
[----:B------:R-:W-:-:S02]  /*4790*/  SHF.R.S32.HI R3, RZ, 0x1f, R4 ;  /* 0x0000001fff037819 */ /* 0x000fc40000011404 */
[----:B------:R-:W-:Y:S02]  /*47a0*/  LEA.HI.X.SX32 R145, R145, c[0x0][0x16c], 0x1, P1 ;  /* 0x00005b0091917a11 */ /* 0x000fe400008f0eff */
[----:B------:R-:W-:Y:S02]  /*47b0*/  LEA.HI.X.SX32 R147, R147, c[0x0][0x16c], 0x1, P2 ;  /* 0x00005b0093937a11 */ /* 0x000fe400010f0eff */
[----:B------:R-:W-:Y:S02]  /*47c0*/  LEA.HI.X.SX32 R149, R149, c[0x0][0x16c], 0x1, P3 ;  /* 0x00005b0095957a11 */ /* 0x000fe400018f0eff */
[----:B------:R-:W-:Y:S02]  /*47d0*/  LEA.HI.X.SX32 R151, R151, c[0x0][0x16c], 0x1, P4 ;  /* 0x00005b0097977a11 */ /* 0x000fe400020f0eff */
[----:B------:R-:W-:Y:S02]  /*47e0*/  LEA.HI.X.SX32 R153, R153, c[0x0][0x16c], 0x1, P5 ;  /* 0x00005b0099997a11 */ /* 0x000fe400028f0eff */
[----:B------:R-:W-:-:S02]  /*47f0*/  LEA.HI.X.SX32 R155, R155, c[0x0][0x16c], 0x1, P6 ;  /* 0x00005b009b9b7a11 */ /* 0x000fc400030f0eff */
[----:B------:R-:W-:Y:S02]  /*4800*/  LEA.HI.X.SX32 R157, R157, c[0x0][0x16c], 0x1, P0 ;  /* 0x00005b009d9d7a11 */ /* 0x000fe400000f0eff */
[----:B------:R-:W-:Y:S02]  /*4810*/  LEA R160, P1, R159, c[0x0][0x168], 0x1 ;  /* 0x00005a009fa07a11 */ /* 0x000fe400078208ff */
[----:B------:R-:W-:Y:S02]  /*4820*/  LEA R162, P2, R161, c[0x0][0x168], 0x1 ;  /* 0x00005a00a1a27a11 */ /* 0x000fe400078408ff */
[----:B------:R-:W-:Y:S02]  /*4830*/  LEA R164, P3, R163, c[0x0][0x168], 0x1 ;  /* 0x00005a00a3a47a11 */ /* 0x000fe400078608ff */
[----:B------:R-:W-:Y:S02]  /*4840*/  LEA R166, P4, R165, c[0x0][0x168], 0x1 ;  /* 0x00005a00a5a67a11 */ /* 0x000fe400078808ff */
[----:B------:R-:W-:-:S02]  /*4850*/  LEA R168, P5, R167, c[0x0][0x168], 0x1 ;  /* 0x00005a00a7a87a11 */ /* 0x000fc400078a08ff */
[----:B------:R-:W-:Y:S02]  /*4860*/  LEA R170, P6, R169, c[0x0][0x168], 0x1 ;  /* 0x00005a00a9aa7a11 */ /* 0x000fe400078c08ff */
[----:B------:R-:W-:Y:S02]  /*4870*/  LEA R172, P0, R171, c[0x0][0x168], 0x1 ;  /* 0x00005a00abac7a11 */ /* 0x000fe400078008ff */
[C---:B------:R-:W-:Y:S02]  /*4880*/  SHF.L.U64.HI R3, R4.reuse, 0x1, R3 ;  /* 0x0000000104037819 */ /* 0x040fe40000010203 */
[----:B------:R-:W-:Y:S02]  /*4890*/  SHF.L.U32 R4, R4, 0x1, RZ ;  /* 0x0000000104047819 */ /* 0x000fe400000006ff */
[----:B------:R-:W-:Y:S02]  /*48a0*/  LOP3.LUT R192, R193, 0x40, RZ, 0x3c, !PT ;  /* 0x00000040c1c07812 */ /* 0x000fe400078e3cff */
[----:B------:R-:W-:-:S02]  /*48b0*/  LOP3.LUT R194, R195, 0x20, RZ, 0x3c, !PT ;  /* 0x00000020c3c27812 */ /* 0x000fc400078e3cff */
[----:B------:R-:W-:Y:S02]  /*48c0*/  LEA.HI.X.SX32 R159, R159, c[0x0][0x16c], 0x1, P1 ;  /* 0x00005b009f9f7a11 */ /* 0x000fe400008f0eff */
[----:B------:R-:W-:Y:S02]  /*48d0*/  LEA.HI.X.SX32 R161, R161, c[0x0][0x16c], 0x1, P2 ;  /* 0x00005b00a1a17a11 */ /* 0x000fe400010f0eff */
[----:B------:R-:W-:Y:S02]  /*48e0*/  LEA.HI.X.SX32 R163, R163, c[0x0][0x16c], 0x1, P3 ;  /* 0x00005b00a3a37a11 */ /* 0x000fe400018f0eff */
[----:B------:R-:W-:Y:S02]  /*48f0*/  LEA.HI.X.SX32 R165, R165, c[0x0][0x16c], 0x1, P4 ;  /* 0x00005b00a5a57a11 */ /* 0x000fe400020f0eff */
[----:B------:R-:W-:Y:S02]  /*4900*/  LEA.HI.X.SX32 R167, R167, c[0x0][0x16c], 0x1, P5 ;  /* 0x00005b00a7a77a11 */ /* 0x000fe400028f0eff */
[----:B------:R-:W-:-:S02]  /*4910*/  LEA.HI.X.SX32 R169, R169, c[0x0][0x16c], 0x1, P6 ;  /* 0x00005b00a9a97a11 */ /* 0x000fc400030f0eff */
[----:B------:R-:W-:Y:S02]  /*4920*/  LEA.HI.X.SX32 R171, R171, c[0x0][0x16c], 0x1, P0 ;  /* 0x00005b00abab7a11 */ /* 0x000fe400000f0eff */
.L_x_3:
[----:B------:R-:W-:Y:S01]  /*4930*/  ISETP.GE.AND P1, PT, R218, UR4, PT ;  /* 0x00000004da007c0c */ /* 0x000fe2000bf26270 */
[----:B------:R-:W-:Y:S01]  /*4940*/  IMAD.WIDE R54, R177, 0x2, R222 ;  /* 0x00000002b1367825 */ /* 0x000fe200078e02de */
[----:B------:R-:W-:Y:S02]  /*4950*/  PRMT R235, RZ, 0x7610, R235 ;  /* 0x00007610ffeb7816 */ /* 0x000fe400000000eb */
[----:B------:R-:W-:Y:S01]  /*4960*/  ISETP.GE.AND P0, PT, R219, UR4, PT ;  /* 0x00000004db007c0c */ /* 0x000fe2000bf06270 */
[----:B------:R-:W-:Y:S01]  /*4970*/  IMAD.WIDE R52, R201, 0x2, R222 ;  /* 0x00000002c9347825 */ /* 0x000fe200078e02de */
[----:B------:R-:W-:Y:S02]  /*4980*/  ISETP.GE.AND P2, PT, R215, UR4, PT ;  /* 0x00000004d7007c0c */ /* 0x000fe4000bf46270 */
[----:B------:R-:W-:Y:S02]  /*4990*/  ISETP.GE.AND P3, PT, R214, UR4, PT ;  /* 0x00000004d6007c0c */ /* 0x000fe4000bf66270 */
[----:B------:R-:W-:-:S02]  /*49a0*/  ISETP.GE.AND P4, PT, R213, UR4, PT ;  /* 0x00000004d5007c0c */ /* 0x000fc4000bf86270 */
[----:B------:R-:W-:Y:S01]  /*49b0*/  PRMT R234, RZ, 0x7610, R234 ;  /* 0x00007610ffea7816 */ /* 0x000fe200000000ea */
[----:B------:R0:W2:Y:S01]  /*49c0*/  @!P1 LDG.E.U16 R235, [R54.64] ;  /* 0x0000000636eb9981 */ /* 0x0000a2000c1e1500 */
[----:B------:R-:W-:Y:S01]  /*49d0*/  ISETP.GE.AND P1, PT, R216, UR4, PT ;  /* 0x00000004d8007c0c */ /* 0x000fe2000bf26270 */
[----:B------:R-:W-:Y:S01]  /*49e0*/  IMAD.WIDE R56, R180, 0x2, R222 ;  /* 0x00000002b4387825 */ /* 0x000fe200078e02de */
[----:B------:R-:W-:Y:S02]  /*49f0*/  PRMT R237, RZ, 0x7610, R237 ;  /* 0x00007610ffed7816 */ /* 0x000fe400000000ed */
[----:B------:R1:W3:Y:S01]  /*4a00*/  @!P0 LDG.E.U16 R234, [R52.64] ;  /* 0x0000000634ea8981 */ /* 0x0002e2000c1e1500 */
[----:B------:R-:W-:Y:S01]  /*4a10*/  PRMT R238, RZ, 0x7610, R238 ;  /* 0x00007610ffee7816 */ /* 0x000fe200000000ee */
[----:B------:R-:W-:Y:S01]  /*4a20*/  IMAD.WIDE R58, R181, 0x2, R222 ;  /* 0x00000002b53a7825 */ /* 0x000fe200078e02de */
[----:B------:R-:W-:Y:S02]  /*4a30*/  PRMT R239, RZ, 0x7610, R239 ;  /* 0x00007610ffef7816 */ /* 0x000fe400000000ef */
[----:B------:R-:W-:Y:S01]  /*4a40*/  PRMT R240, RZ, 0x7610, R240 ;  /* 0x00007610fff07816 */ /* 0x000fe200000000f0 */
[--C-:B0-----:R-:W-:Y:S01]  /*4a50*/  IMAD.WIDE R54, R179, 0x2, R222.reuse ;  /* 0x00000002b3367825 */ /* 0x101fe200078e02de */
[----:B------:R-:W-:Y:S01]  /*4a60*/  ISETP.GE.AND P0, PT, R217, UR4, PT ;  /* 0x00000004d9007c0c */ /* 0x000fe2000bf06270 */
[----:B------:R0:W4:Y:S02]  /*4a70*/  @!P2 LDG.E.U16 R238, [R56.64] ;  /* 0x0000000638eea981 */ /* 0x000124000c1e1500 */
[----:B------:R-:W-:Y:S01]  /*4a80*/  IMAD.WIDE R60, R182, 0x2, R222 ;  /* 0x00000002b63c7825 */ /* 0x000fe200078e02de */
[----:B------:R-:W-:Y:S01]  /*4a90*/  ISETP.GE.AND P2, PT, R210, UR4, PT ;  /* 0x00000004d2007c0c */ /* 0x000fe2000bf46270 */
[----:B------:R5:W2:Y:S01]  /*4aa0*/  @!P1 LDG.E.U16 R237, [R54.64] ;  /* 0x0000000636ed9981 */ /* 0x000aa2000c1e1500 */
[----:B------:R-:W-:-:S03]  /*4ab0*/  ISETP.GE.AND P1, PT, R211, UR4, PT ;  /* 0x00000004d3007c0c */ /* 0x000fc6000bf26270 */
[----:B------:R0:W2:Y:S01]  /*4ac0*/  @!P3 LDG.E.U16 R239, [R58.64] ;  /* 0x000000063aefb981 */ /* 0x0000a2000c1e1500 */
[----:B------:R-:W-:-:S03]  /*4ad0*/  ISETP.GE.AND P3, PT, R209, UR4, PT ;  /* 0x00000004d1007c0c */ /* 0x000fc6000bf66270 */
[----:B------:R0:W2:Y:S01]  /*4ae0*/  @!P4 LDG.E.U16 R240, [R60.64] ;  /* 0x000000063cf0c981 */ /* 0x0000a2000c1e1500 */
[----:B------:R-:W-:Y:S01]  /*4af0*/  ISETP.GE.AND P4, PT, R208, UR4, PT ;  /* 0x00000004d0007c0c */ /* 0x000fe2000bf86270 */
[----:B-1----:R-:W-:Y:S01]  /*4b00*/  IMAD.WIDE R52, R178, 0x2, R222 ;  /* 0x00000002b2347825 */ /* 0x002fe200078e02de */
[----:B------:R-:W-:Y:S02]  /*4b10*/  PRMT R236, RZ, 0x7610, R236 ;  /* 0x00007610ffec7816 */ /* 0x000fe400000000ec */
[----:B------:R-:W-:Y:S01]  /*4b20*/  PRMT R242, RZ, 0x7610, R242 ;  /* 0x00007610fff27816 */ /* 0x000fe200000000f2 */
[----:B-----5:R-:W-:Y:S01]  /*4b30*/  IMAD.WIDE R54, R184, 0x2, R222 ;  /* 0x00000002b8367825 */ /* 0x020fe200078e02de */
[----:B------:R-:W-:Y:S02]  /*4b40*/  PRMT R243, RZ, 0x7610, R243 ;  /* 0x00007610fff37816 */ /* 0x000fe400000000f3 */
[----:B------:R1:W5:Y:S01]  /*4b50*/  @!P0 LDG.E.U16 R236, [R52.64] ;  /* 0x0000000634ec8981 */ /* 0x000362000c1e1500 */
[----:B------:R-:W-:Y:S01]  /*4b60*/  PRMT R244, RZ, 0x7610, R244 ;  /* 0x00007610fff47816 */ /* 0x000fe200000000f4 */
[----:B0-----:R-:W-:Y:S01]  /*4b70*/  IMAD.WIDE R56, R185, 0x2, R222 ;  /* 0x00000002b9387825 */ /* 0x001fe200078e02de */
[----:B------:R-:W-:Y:S01]  /*4b80*/  PRMT R245, RZ, 0x7610, R245 ;  /* 0x00007610fff57816 */ /* 0x000fe200000000f5 */
[----:B------:R0:W2:Y:S01]  /*4b90*/  @!P1 LDG.E.U16 R242, [R54.64] ;  /* 0x0000000636f29981 */ /* 0x0000a2000c1e1500 */
[----:B------:R-:W-:Y:S01]  /*4ba0*/  ISETP.GE.AND P0, PT, R212, UR4, PT ;  /* 0x00000004d4007c0c */ /* 0x000fe2000bf06270 */
[----:B------:R-:W-:-:S04]  /*4bb0*/  IMAD.WIDE R58, R186, 0x2, R222 ;  /* 0x00000002ba3a7825 */ /* 0x000fc800078e02de */
[----:B------:R-:W-:Y:S01]  /*4bc0*/  IMAD.WIDE R60, R187, 0x2, R222 ;  /* 0x00000002bb3c7825 */ /* 0x000fe200078e02de */
[----:B------:R0:W2:Y:S01]  /*4bd0*/  @!P2 LDG.E.U16 R243, [R56.64] ;  /* 0x0000000638f3a981 */ /* 0x0000a2000c1e1500 */
[----:B------:R-:W-:Y:S02]  /*4be0*/  ISETP.GE.AND P1, PT, R207, UR4, PT ;  /* 0x00000004cf007c0c */ /* 0x000fe4000bf26270 */
[----:B------:R-:W-:Y:S01]  /*4bf0*/  ISETP.GE.AND P2, PT, R206, UR4, PT ;  /* 0x00000004ce007c0c */ /* 0x000fe2000bf46270 */
[----:B------:R0:W2:Y:S01]  /*4c00*/  @!P3 LDG.E.U16 R244, [R58.64] ;  /* 0x000000063af4b981 */ /* 0x0000a2000c1e1500 */
[----:B------:R-:W-:-:S03]  /*4c10*/  ISETP.GE.AND P3, PT, R205, UR4, PT ;  /* 0x00000004cd007c0c */ /* 0x000fc6000bf66270 */
[----:B------:R0:W2:Y:S01]  /*4c20*/  @!P4 LDG.E.U16 R245, [R60.64] ;  /* 0x000000063cf5c981 */ /* 0x0000a2000c1e1500 */
[----:B------:R-:W-:Y:S01]  /*4c30*/  ISETP.GE.AND P4, PT, R204, UR4, PT ;  /* 0x00000004cc007c0c */ /* 0x000fe2000bf86270 */
[----:B-1----:R-:W-:Y:S01]  /*4c40*/  IMAD.WIDE R52, R183, 0x2, R222 ;  /* 0x00000002b7347825 */ /* 0x002fe200078e02de */
[----:B------:R-:W-:Y:S02]  /*4c50*/  PRMT R241, RZ, 0x7610, R241 ;  /* 0x00007610fff17816 */ /* 0x000fe400000000f1 */
[----:B------:R-:W-:Y:S01]  /*4c60*/  PRMT R246, RZ, 0x7610, R246 ;  /* 0x00007610fff67816 */ /* 0x000fe200000000f6 */
[----:B0-----:R-:W-:Y:S01]  /*4c70*/  IMAD.WIDE R56, R188, 0x2, R222 ;  /* 0x00000002bc387825 */ /* 0x001fe200078e02de */
[----:B------:R-:W-:Y:S02]  /*4c80*/  PRMT R248, RZ, 0x7610, R248 ;  /* 0x00007610fff87816 */ /* 0x000fe400000000f8 */
[----:B------:R0:W2:Y:S01]  /*4c90*/  @!P0 LDG.E.U16 R241, [R52.64] ;  /* 0x0000000634f18981 */ /* 0x0000a2000c1e1500 */
[----:B------:R-:W-:Y:S01]  /*4ca0*/  PRMT R249, RZ, 0x7610, R249 ;  /* 0x00007610fff97816 */ /* 0x000fe200000000f9 */
[----:B------:R-:W-:Y:S01]  /*4cb0*/  IMAD.WIDE R58, R189, 0x2, R222 ;  /* 0x00000002bd3a7825 */ /* 0x000fe200078e02de */
[----:B------:R-:W-:Y:S01]  /*4cc0*/  PRMT R247, RZ, 0x7610, R247 ;  /* 0x00007610fff77816 */ /* 0x000fe200000000f7 */
[----:B------:R1:W2:Y:S02]  /*4cd0*/  @!P1 LDG.E.U16 R246, [R56.64] ;  /* 0x0000000638f69981 */ /* 0x0002a4000c1e1500 */
[----:B------:R-:W-:-:S02]  /*4ce0*/  IMAD.WIDE R54, R191, 0x2, R222 ;  /* 0x00000002bf367825 */ /* 0x000fc400078e02de */
[----:B------:R1:W2:Y:S02]  /*4cf0*/  @!P2 LDG.E.U16 R248, [R58.64] ;  /* 0x000000063af8a981 */ /* 0x0002a4000c1e1500 */
[----:B0-----:R-:W-:Y:S02]  /*4d00*/  IMAD.WIDE R52, R190, 0x2, R222 ;  /* 0x00000002be347825 */ /* 0x001fe400078e02de */
[----:B------:R0:W2:Y:S04]  /*4d10*/  @!P4 LDG.E.U16 R247, [R54.64] ;  /* 0x0000000636f7c981 */ /* 0x0000a8000c1e1500 */
[----:B------:R0:W2:Y:S04]  /*4d20*/  @!P3 LDG.E.U16 R249, [R52.64] ;  /* 0x0000000634f9b981 */ /* 0x0000a8000c1e1500 */
[----:B------:R-:W-:Y:S01]  /*4d30*/  BAR.SYNC.DEFER_BLOCKING 0x0 ;  /* 0x0000000000007b1d */ /* 0x000fe20000010000 */
[----:B------:R-:W-:-:S02]  /*4d40*/  ISETP.GE.AND P0, PT, R203, UR4, PT ;  /* 0x00000004cb007c0c */ /* 0x000fc4000bf06270 */
[----:B-1----:R-:W-:Y:S02]  /*4d50*/  IADD3 R56, P1, R5, R4, RZ ;  /* 0x0000000405387210 */ /* 0x002fe40007f3e0ff */
[----:B0-----:R-:W-:-:S03]  /*4d60*/  PRMT R54, RZ, 0x7610, R54 ;  /* 0x00007610ff367816 */ /* 0x001fc60000000036 */
[----:B------:R-:W-:Y:S01]  /*4d70*/  IMAD.X R57, R12, 0x1, R3, P1 ;  /* 0x000000010c397824 */ /* 0x000fe200008e0603 */
[-C--:B------:R-:W-:Y:S02]  /*4d80*/  IADD3 R52, P1, R164, R4.reuse, RZ ;  /* 0x00000004a4347210 */ /* 0x080fe40007f3e0ff */
[----:B------:R-:W-:-:S03]  /*4d90*/  IADD3 R58, P2, R172, R4, RZ ;  /* 0x00000004ac3a7210 */ /* 0x000fc60007f5e0ff */
[--C-:B------:R-:W-:Y:S01]  /*4da0*/  IMAD.X R53, R163, 0x1, R3.reuse, P1 ;  /* 0x00000001a3357824 */ /* 0x100fe200008e0603 */
[-C--:B------:R-:W-:Y:S01]  /*4db0*/  IADD3 R62, P1, R156, R4.reuse, RZ ;  /* 0x000000049c3e7210 */ /* 0x080fe20007f3e0ff */
[----:B------:R-:W-:Y:S01]  /*4dc0*/  IMAD.X R59, R171, 0x1, R3, P2 ;  /* 0x00000001ab3b7824 */ /* 0x000fe200010e0603 */
[----:B------:R-:W-:Y:S01]  /*4dd0*/  PRMT R55, RZ, 0x7610, R55 ;  /* 0x00007610ff377816 */ /* 0x000fe20000000037 */
[----:B------:R0:W2:Y:S01]  /*4de0*/  @!P0 LDG.E.U16 R54, [R56.64] ;  /* 0x0000000638368981 */ /* 0x0000a2000c1e1500 */
[----:B------:R-:W-:Y:S01]  /*4df0*/  IADD3 R60, P2, R148, R4, RZ ;  /* 0x00000004943c7210 */ /* 0x000fe20007f5e0ff */
[----:B------:R-:W-:-:S03]  /*4e00*/  IMAD.X R63, R155, 0x1, R3, P1 ;  /* 0x000000019b3f7824 */ /* 0x000fc600008e0603 */
[----:B------:R1:W2:Y:S01]  /*4e10*/  @!P0 LDG.E.U16 R55, [R58.64] ;  /* 0x000000063a378981 */ /* 0x0002a2000c1e1500 */
[----:B0-----:R-:W-:Y:S02]  /*4e20*/  PRMT R56, RZ, 0x7610, R56 ;  /* 0x00007610ff387816 */ /* 0x001fe40000000038 */
[----:B------:R-:W-:-:S04]  /*4e30*/  PRMT R57, RZ, 0x7610, R57 ;  /* 0x00007610ff397816 */ /* 0x000fc80000000039 */
[----:B------:R0:W2:Y:S01]  /*4e40*/  @!P0 LDG.E.U16 R56, [R52.64] ;  /* 0x0000000634388981 */ /* 0x0000a2000c1e1500 */
[----:B-1----:R-:W-:Y:S01]  /*4e50*/  PRMT R58, RZ, 0x7610, R58 ;  /* 0x00007610ff3a7816 */ /* 0x002fe2000000003a */
[----:B------:R-:W-:Y:S01]  /*4e60*/  IMAD.X R61, R147, 0x1, R3, P2 ;  /* 0x00000001933d7824 */ /* 0x000fe200010e0603 */
[----:B------:R-:W-:Y:S01]  /*4e70*/  PRMT R59, RZ, 0x7610, R59 ;  /* 0x00007610ff3b7816 */ /* 0x000fe2000000003b */
[----:B------:R1:W2:Y:S04]  /*4e80*/  @!P0 LDG.E.U16 R57, [R62.64] ;  /* 0x000000063e398981 */ /* 0x0002a8000c1e1500 */
[----:B------:R1:W2:Y:S01]  /*4e90*/  @!P0 LDG.E.U16 R58, [R60.64] ;  /* 0x000000063c3a8981 */ /* 0x0002a2000c1e1500 */
[----:B0-----:R-:W-:-:S05]  /*4ea0*/  IADD3 R52, P1, R140, R4, RZ ;  /* 0x000000048c347210 */ /* 0x001fca0007f3e0ff */
[--C-:B------:R-:W-:Y:S01]  /*4eb0*/  IMAD.X R53, R139, 0x1, R3.reuse, P1 ;  /* 0x000000018b357824 */ /* 0x100fe200008e0603 */
[-C--:B-1----:R-:W-:Y:S02]  /*4ec0*/  IADD3 R62, P1, R132, R4.reuse, RZ ;  /* 0x00000004843e7210 */ /* 0x082fe40007f3e0ff */
[----:B------:R-:W-:Y:S02]  /*4ed0*/  PRMT R60, RZ, 0x7610, R60 ;  /* 0x00007610ff3c7816 */ /* 0x000fe4000000003c */
[----:B------:R0:W2:Y:S01]  /*4ee0*/  @!P0 LDG.E.U16 R59, [R52.64] ;  /* 0x00000006343b8981 */ /* 0x0000a2000c1e1500 */
[----:B------:R-:W-:Y:S01]  /*4ef0*/  IMAD.X R63, R131, 0x1, R3, P1 ;  /* 0x00000001833f7824 */ /* 0x000fe200008e0603 */
[----:B------:R-:W-:-:S04]  /*4f00*/  IADD3 R68, P2, R124, R4, RZ ;  /* 0x000000047c447210 */ /* 0x000fc80007f5e0ff */
[----:B------:R1:W2:Y:S01]  /*4f10*/  @!P0 LDG.E.U16 R60, [R62.64] ;  /* 0x000000063e3c8981 */ /* 0x0002a2000c1e1500 */
[----:B0-----:R-:W-:-:S05]  /*4f20*/  IADD3 R52, P1, R116, R4, RZ ;  /* 0x0000000474347210 */ /* 0x001fca0007f3e0ff */
[--C-:B------:R-:W-:Y:S01]  /*4f30*/  IMAD.X R53, R115, 0x1, R3.reuse, P1 ;  /* 0x0000000173357824 */ /* 0x100fe200008e0603 */
[----:B-1----:R-:W-:Y:S02]  /*4f40*/  PRMT R62, RZ, 0x7610, R62 ;  /* 0x00007610ff3e7816 */ /* 0x002fe4000000003e */
[-C--:B------:R-:W-:Y:S01]  /*4f50*/  IADD3 R80, P1, R108, R4.reuse, RZ ;  /* 0x000000046c507210 */ /* 0x080fe20007f3e0ff */
[----:B------:R-:W-:Y:S01]  /*4f60*/  IMAD.X R69, R123, 0x1, R3, P2 ;  /* 0x000000017b457824 */ /* 0x000fe200010e0603 */
[----:B------:R-:W-:Y:S02]  /*4f70*/  PRMT R61, RZ, 0x7610, R61 ;  /* 0x00007610ff3d7816 */ /* 0x000fe4000000003d */
[----:B------:R0:W2:Y:S01]  /*4f80*/  @!P0 LDG.E.U16 R62, [R52.64] ;  /* 0x00000006343e8981 */ /* 0x0000a2000c1e1500 */
[----:B------:R-:W-:Y:S01]  /*4f90*/  IMAD.X R81, R107, 0x1, R3, P1 ;  /* 0x000000016b517824 */ /* 0x000fe200008e0603 */
[----:B------:R-:W-:Y:S02]  /*4fa0*/  PRMT R63, RZ, 0x7610, R63 ;  /* 0x00007610ff3f7816 */ /* 0x000fe4000000003f */
[----:B------:R1:W2:Y:S01]  /*4fb0*/  @!P0 LDG.E.U16 R61, [R68.64] ;  /* 0x00000006443d8981 */ /* 0x0002a2000c1e1500 */
[----:B------:R-:W-:-:S03]  /*4fc0*/  IADD3 R70, P2, R100, R4, RZ ;  /* 0x0000000464467210 */ /* 0x000fc60007f5e0ff */
[----:B------:R1:W2:Y:S01]  /*4fd0*/  @!P0 LDG.E.U16 R63, [R80.64] ;  /* 0x00000006503f8981 */ /* 0x0002a2000c1e1500 */
[----:B0-----:R-:W-:Y:S02]  /*4fe0*/  IADD3 R52, P1, R92, R4, RZ ;  /* 0x000000045c347210 */ /* 0x001fe40007f3e0ff */
[----:B-1----:R-:W-:-:S03]  /*4ff0*/  PRMT R69, RZ, 0x7610, R69 ;  /* 0x00007610ff457816 */ /* 0x002fc60000000045 */
[--C-:B------:R-:W-:Y:S01]  /*5000*/  IMAD.X R53, R51, 0x1, R3.reuse, P1 ;  /* 0x0000000133357824 */ /* 0x100fe200008e0603 */
[----:B------:R-:W-:Y:S02]  /*5010*/  PRMT R68, RZ, 0x7610, R68 ;  /* 0x00007610ff447816 */ /* 0x000fe40000000044 */
[----:B------:R-:W-:Y:S02]  /*5020*/  IADD3.X R71, R99, R3, RZ, P2, !PT ;  /* 0x0000000363477210 */ /* 0x000fe400017fe4ff */
[-C--:B------:R-:W-:Y:S01]  /*5030*/  IADD3 R80, P1, R37, R4.reuse, RZ ;  /* 0x0000000425507210 */ /* 0x080fe20007f3e0ff */
[----:B------:R0:W2:Y:S04]  /*5040*/  @!P0 LDG.E.U16 R69, [R52.64] ;  /* 0x0000000634458981 */ /* 0x0000a8000c1e1500 */
[----:B------:R1:W2:Y:S01]  /*5050*/  @!P0 LDG.E.U16 R68, [R70.64] ;  /* 0x0000000646448981 */ /* 0x0002a2000c1e1500 */
[----:B------:R-:W-:Y:S01]  /*5060*/  IMAD.X R81, R47, 0x1, R3, P1 ;  /* 0x000000012f517824 */ /* 0x000fe200008e0603 */
[----:B0-----:R-:W-:-:S02]  /*5070*/  IADD3 R52, P2, R29, R4, RZ ;  /* 0x000000041d347210 */ /* 0x001fc40007f5e0ff */
[----:B------:R-:W-:Y:S02]  /*5080*/  IADD3 R82, P1, R21, R4, RZ ;  /* 0x0000000415527210 */ /* 0x000fe40007f3e0ff */
[----:B-1----:R-:W-:Y:S01]  /*5090*/  PRMT R71, RZ, 0x7610, R71 ;  /* 0x00007610ff477816 */ /* 0x002fe20000000047 */
[--C-:B------:R-:W-:Y:S01]  /*50a0*/  IMAD.X R53, R42, 0x1, R3.reuse, P2 ;  /* 0x000000012a357824 */ /* 0x100fe200010e0603 */
[----:B------:R-:W-:Y:S01]  /*50b0*/  PRMT R70, RZ, 0x7610, R70 ;  /* 0x00007610ff467816 */ /* 0x000fe20000000046 */
[----:B------:R-:W-:-:S03]  /*50c0*/  IMAD.X R83, R34, 0x1, R3, P1 ;  /* 0x0000000122537824 */ /* 0x000fc600008e0603 */
[----:B------:R0:W2:Y:S04]  /*50d0*/  @!P0 LDG.E.U16 R71, [R52.64] ;  /* 0x0000000634478981 */ /* 0x0000a8000c1e1500 */
[----:B------:R1:W2:Y:S01]  /*50e0*/  @!P0 LDG.E.U16 R70, [R80.64] ;  /* 0x0000000650468981 */ /* 0x0002a2000c1e1500 */
[----:B0-----:R-:W-:Y:S02]  /*50f0*/  IADD3 R52, P1, R13, R4, RZ ;  /* 0x000000040d347210 */ /* 0x001fe40007f3e0ff */
[----:B-1----:R-:W-:-:S03]  /*5100*/  PRMT R81, RZ, 0x7610, R81 ;  /* 0x00007610ff517816 */ /* 0x002fc60000000051 */
[--C-:B------:R-:W-:Y:S01]  /*5110*/  IMAD.X R53, R26, 0x1, R3.reuse, P1 ;  /* 0x000000011a357824 */ /* 0x100fe200008e0603 */
[----:B------:R-:W-:Y:S02]  /*5120*/  IADD3 R88, P1, R8, R4, RZ ;  /* 0x0000000408587210 */ /* 0x000fe40007f3e0ff */
[----:B------:R-:W-:Y:S02]  /*5130*/  PRMT R80, RZ, 0x7610, R80 ;  /* 0x00007610ff507816 */ /* 0x000fe40000000050 */
[----:B------:R0:W2:Y:S01]  /*5140*/  @!P0 LDG.E.U16 R81, [R52.64] ;  /* 0x0000000634518981 */ /* 0x0000a2000c1e1500 */
[----:B------:R-:W-:-:S03]  /*5150*/  IMAD.X R89, R18, 0x1, R3, P1 ;  /* 0x0000000112597824 */ /* 0x000fc600008e0603 */
[----:B------:R1:W2:Y:S01]  /*5160*/  @!P0 LDG.E.U16 R80, [R82.64] ;  /* 0x0000000652508981 */ /* 0x0002a2000c1e1500 */
[----:B0-----:R-:W-:Y:S02]  /*5170*/  IADD3 R52, P1, R170, R4, RZ ;  /* 0x00000004aa347210 */ /* 0x001fe40007f3e0ff */
[----:B-1----:R-:W-:-:S03]  /*5180*/  PRMT R83, RZ, 0x7610, R83 ;  /* 0x00007610ff537816 */ /* 0x002fc60000000053 */
[----:B------:R-:W-:Y:S01]  /*5190*/  IMAD.X R53, R169, 0x1, R3, P1 ;  /* 0x00000001a9357824 */ /* 0x000fe200008e0603 */
[----:B------:R-:W-:-:S04]  /*51a0*/  PRMT R82, RZ, 0x7610, R82 ;  /* 0x00007610ff527816 */ /* 0x000fc80000000052 */
[----:B------:R0:W2:Y:S04]  /*51b0*/  @!P0 LDG.E.U16 R83, [R52.64] ;  /* 0x0000000634538981 */ /* 0x0000a8000c1e1500 */
[----:B------:R1:W2:Y:S01]  /*51c0*/  @!P0 LDG.E.U16 R82, [R88.64] ;  /* 0x0000000658528981 */ /* 0x0002a2000c1e1500 */
[----:B0-----:R-:W-:Y:S02]  /*51d0*/  IADD3 R52, P1, R162, R4, RZ ;  /* 0x00000004a2347210 */ /* 0x001fe40007f3e0ff */
[----:B-1----:R-:W-:-:S03]  /*51e0*/  PRMT R88, RZ, 0x7610, R88 ;  /* 0x00007610ff587816 */ /* 0x002fc60000000058 */
[----:B------:R-:W-:-:S05]  /*51f0*/  IMAD.X R53, R161, 0x1, R3, P1 ;  /* 0x00000001a1357824 */ /* 0x000fca00008e0603 */
[----:B------:R0:W4:Y:S01]  /*5200*/  @!P0 LDG.E.U16 R88, [R52.64] ;  /* 0x0000000634588981 */ /* 0x000122000c1e1500 */
[----:B------:R-:W-:Y:S02]  /*5210*/  PRMT R89, RZ, 0x7610, R89 ;  /* 0x00007610ff597816 */ /* 0x000fe40000000059 */
[----:B0-----:R-:W-:-:S05]  /*5220*/  IADD3 R52, P1, R154, R4, RZ ;  /* 0x000000049a347210 */ /* 0x001fca0007f3e0ff */
        /* <DEDUP_REMOVED lines=8> */
[----:B------:R-:W-:Y:S01]  /*52b0*/  IMAD.X R53, R137, 0x1, R3, P1 ;  /* 0x0000000189357824 */ /* 0x000fe200008e0603 */
[----:B------:R-:W-:-:S04]  /*52c0*/  PRMT R221, RZ, 0x7610, R221 ;  /* 0x00007610ffdd7816 */ /* 0x000fc800000000dd */
[----:B------:R0:W4:Y:S02]  /*52d0*/  @!P0 LDG.E.U16 R91, [R52.64] ;  /* 0x00000006345b8981 */ /* 0x000124000c1e1500 */
[----:B0-----:R-:W-:-:S04]  /*52e0*/  IADD3 R52, P1, R130, R4, RZ ;  /* 0x0000000482347210 */ /* 0x001fc80007f3e0ff */
[----:B------:R-:W-:-:S05]  /*52f0*/  IADD3.X R53, R129, R3, RZ, P1, !PT ;  /* 0x0000000381357210 */ /* 0x000fca0000ffe4ff */
        /* <DEDUP_REMOVED lines=40> */
[----:B---3--:R0:W-:Y:S04]  /*5580*/  STS.U16 [R200+0x8000], R234 ;  /* 0x008000eac8007388 */ /* 0x0081e80000000400 */
[----:B------:R1:W3:Y:S01]  /*5590*/  @!P0 LDG.E.U16 R233, [R52.64] ;  /* 0x0000000634e98981 */ /* 0x0002e2000c1e1500 */
[----:B0-----:R-:W-:Y:S02]  /*55a0*/  PRMT R234, RZ, 0x7610, R234 ;  /* 0x00007610ffea7816 */ /* 0x001fe400000000ea */
[----:B-1----:R-:W-:-:S05]  /*55b0*/  IADD3 R52, P1, R168, R4, RZ ;  /* 0x00000004a8347210 */ /* 0x002fca0007f3e0ff */
[----:B------:R-:W-:Y:S01]  /*55c0*/  IMAD.X R53, R167, 0x1, R3, P1 ;  /* 0x00000001a7357824 */ /* 0x000fe200008e0603 */
[----:B--2---:R0:W-:Y:S04]  /*55d0*/  STS.U16 [R200+0x8200], R235 ;  /* 0x008200ebc8007388 */ /* 0x0041e80000000400 */
[----:B------:R1:W2:Y:S01]  /*55e0*/  @!P0 LDG.E.U16 R234, [R52.64] ;  /* 0x0000000634ea8981 */ /* 0x0002a2000c1e1500 */
[----:B0-----:R-:W-:Y:S02]  /*55f0*/  PRMT R235, RZ, 0x7610, R235 ;  /* 0x00007610ffeb7816 */ /* 0x001fe400000000eb */
[----:B-1----:R-:W-:-:S04]  /*5600*/  IADD3 R52, P1, R160, R4, RZ ;  /* 0x00000004a0347210 */ /* 0x002fc80007f3e0ff */
[----:B------:R-:W-:Y:S01]  /*5610*/  IADD3.X R53, R159, R3, RZ, P1, !PT ;  /* 0x000000039f357210 */ /* 0x000fe20000ffe4ff */
[----:B-----5:R0:W-:Y:S04]  /*5620*/  STS.U16 [R200+0x8400], R236 ;  /* 0x008400ecc8007388 */ /* 0x0201e80000000400 */
[----:B------:R1:W5:Y:S01]  /*5630*/  @!P0 LDG.E.U16 R235, [R52.64] ;  /* 0x0000000634eb8981 */ /* 0x000362000c1e1500 */
[----:B0-----:R-:W-:Y:S02]  /*5640*/  PRMT R236, RZ, 0x7610, R236 ;  /* 0x00007610ffec7816 */ /* 0x001fe400000000ec */
[----:B-1----:R-:W-:-:S05]  /*5650*/  IADD3 R52, P1, R152, R4, RZ ;  /* 0x0000000498347210 */ /* 0x002fca0007f3e0ff */
[----:B------:R-:W-:Y:S01]  /*5660*/  IMAD.X R53, R151, 0x1, R3, P1 ;  /* 0x0000000197357824 */ /* 0x000fe200008e0603 */
[----:B------:R0:W-:Y:S04]  /*5670*/  STS.U16 [R200+0x8600], R237 ;  /* 0x008600edc8007388 */ /* 0x0001e80000000400 */
[----:B------:R1:W2:Y:S01]  /*5680*/  @!P0 LDG.E.U16 R236, [R52.64] ;  /* 0x0000000634ec8981 */ /* 0x0002a2000c1e1500 */
[----:B0-----:R-:W-:Y:S02]  /*5690*/  PRMT R237, RZ, 0x7610, R237 ;  /* 0x00007610ffed7816 */ /* 0x001fe400000000ed */
[----:B-1----:R-:W-:-:S05]  /*56a0*/  IADD3 R52, P1, R144, R4, RZ ;  /* 0x0000000490347210 */ /* 0x002fca0007f3e0ff */
[----:B------:R-:W-:Y:S01]  /*56b0*/  IMAD.X R53, R143, 0x1, R3, P1 ;  /* 0x000000018f357824 */ /* 0x000fe200008e0603 */
[----:B----4-:R0:W-:Y:S04]  /*56c0*/  STS.U16 [R200+0x8800], R238 ;  /* 0x008800eec8007388 */ /* 0x0101e80000000400 */
[----:B------:R1:W4:Y:S01]  /*56d0*/  @!P0 LDG.E.U16 R237, [R52.64] ;  /* 0x0000000634ed8981 */ /* 0x000322000c1e1500 */
        /* <DEDUP_REMOVED lines=46> */
[----:B-1----:R-:W-:-:S04]  /*59c0*/  IADD3 R52, P1, R17, R4, RZ ;  /* 0x0000000411347210 */ /* 0x002fc80007f3e0ff */
[----:B------:R-:W-:Y:S01]  /*59d0*/  IADD3.X R53, R30, R3, RZ, P1, !PT ;  /* 0x000000031e357210 */ /* 0x000fe20000ffe4ff */
        /* <DEDUP_REMOVED lines=10> */
[----:B------:R0:W-:Y:S04]  /*5a80*/  STS.U16 [R199], R55 ;  /* 0x00000037c7007388 */ /* 0x0001e80000000400 */
        /* <DEDUP_REMOVED lines=20> */
[----:B------:R1:W4:Y:S01]  /*5bd0*/  @!P0 LDG.E.U16 R58, [R52.64] ;  /* 0x00000006343a8981 */ /* 0x000322000c1e1500 */
        /* <DEDUP_REMOVED lines=26> */
[----:B-1----:R-:W-:-:S04]  /*5d80*/  IADD3 R52, P1, R94, R4, RZ ;  /* 0x000000045e347210 */ /* 0x002fc80007f3e0ff */
[----:B------:R-:W-:Y:S01]  /*5d90*/  IADD3.X R53, R93, R3, RZ, P1, !PT ;  /* 0x000000035d357210 */ /* 0x000fe20000ffe4ff */
        /* <DEDUP_REMOVED lines=23> */
[----:B------:R-:W4:Y:S04]  /*5f10*/  @!P0 LDG.E.U16 R250, [R52.64] ;  /* 0x0000000634fa8981 */ /* 0x000f28000c1e1500 */
[----:B------:R-:W-:Y:S04]  /*5f20*/  STS.U16 [R199+0x6800], R80 ;  /* 0x00680050c7007388 */ /* 0x000fe80000000400 */
[----:B------:R-:W-:Y:S04]  /*5f30*/  STS.U16 [R199+0x7000], R81 ;  /* 0x00700051c7007388 */ /* 0x000fe80000000400 */
[----:B------:R-:W-:Y:S04]  /*5f40*/  STS.U16 [R199+0x7800], R82 ;  /* 0x00780052c7007388 */ /* 0x000fe80000000400 */
[----:B------:R-:W-:Y:S04]  /*5f50*/  STS.U16 [R198+0x200], R83 ;  /* 0x00020053c6007388 */ /* 0x000fe80000000400 */
[----:B------:R0:W-:Y:S04]  /*5f60*/  STS.U16 [R198+0xa00], R88 ;  /* 0x000a0058c6007388 */ /* 0x0001e80000000400 */
[----:B------:R1:W-:Y:S04]  /*5f70*/  STS.U16 [R198+0x1200], R89 ;  /* 0x00120059c6007388 */ /* 0x0003e80000000400 */
[----:B------:R-:W-:Y:S04]  /*5f80*/  STS.U16 [R198+0x1a00], R90 ;  /* 0x001a005ac6007388 */ /* 0x000fe80000000400 */
        /* <DEDUP_REMOVED lines=11> */
[----:B---3--:R-:W-:Y:S04]  /*6040*/  STS.U16 [R198+0x7a00], R233 ;  /* 0x007a00e9c6007388 */ /* 0x008fe80000000400 */
[----:B--2---:R-:W-:Y:S04]  /*6050*/  STS.U16 [R197+0x400], R234 ;  /* 0x000400eac5007388 */ /* 0x004fe80000000400 */
[----:B-----5:R-:W-:Y:S04]  /*6060*/  STS.U16 [R197+0xc00], R235 ;  /* 0x000c00ebc5007388 */ /* 0x020fe80000000400 */
[----:B------:R-:W-:Y:S04]  /*6070*/  STS.U16 [R197+0x1400], R236 ;  /* 0x001400ecc5007388 */ /* 0x000fe80000000400 */
[----:B----4-:R-:W-:Y:S04]  /*6080*/  STS.U16 [R197+0x1c00], R237 ;  /* 0x001c00edc5007388 */ /* 0x010fe80000000400 */
        /* <DEDUP_REMOVED lines=28> */
[----:B------:R-:W-:Y:S06]  /*6250*/  BAR.SYNC.DEFER_BLOCKING 0x0 ;  /* 0x0000000000007b1d */ /* 0x000fec0000010000 */
[----:B------:R-:W-:Y:S04]  /*6260*/  LDSM.16.MT88.4 R52, [R195+0x8000] ;  /* 0x00800000c334783b */ /* 0x000fe80000004200 */
[----:B------:R-:W2:Y:S04]  /*6270*/  LDSM.16.M88.4 R60, [R193] ;  /* 0x00000000c13c783b */ /* 0x000ea80000000200 */
[----:B------:R-:W3:Y:S04]  /*6280*/  LDSM.16.M88.4 R80, [R193+0x4000] ;  /* 0x00400000c150783b */ /* 0x000ee80000000200 */
[----:B------:R-:W4:Y:S04]  /*6290*/  LDSM.16.MT88.4 R56, [R194+0x8000] ;  /* 0x00800000c238783b */ /* 0x000f280000004200 */
[----:B------:R-:W5:Y:S01]  /*62a0*/  LDSM.16.MT88.4 R68, [R195+0x8400] ;  /* 0x00840000c344783b */ /* 0x000f620000004200 */
[----:B0-----:R-:W-:-:S02]  /*62b0*/  IMAD.MOV.U32 R88, RZ, RZ, R5 ;  /* 0x000000ffff587224 */ /* 0x001fc400078e0005 */
[----:B-1----:R-:W-:-:S04]  /*62c0*/  IMAD.MOV.U32 R89, RZ, RZ, R12 ;  /* 0x000000ffff597224 */ /* 0x002fc800078e000c */
[----:B------:R-:W-:Y:S01]  /*62d0*/  IMAD.WIDE R88, R174, 0x2, R88 ;  /* 0x00000002ae587825 */ /* 0x000fe200078e0258 */
[C---:B--2---:R-:W-:Y:S08]  /*62e0*/  HMMA.16816.F32.BF16 R72, R52.reuse, R60, R72 ;  /* 0x0000003c3448723c */ /* 0x044ff00000041848 */
[----:B---3--:R-:W-:Y:S01]  /*62f0*/  HMMA.16816.F32.BF16 R52, R52, R80, R64 ;  /* 0x000000503434723c */ /* 0x008fe20000041840 */
[----:B------:R-:W0:Y:S07]  /*6300*/  LDSM.16.MT88.4 R64, [R194+0x8400] ;  /* 0x00840000c240783b */ /* 0x000e2e0000004200 */
[----:B----4-:R-:W-:Y:S07]  /*6310*/  HMMA.16816.F32.BF16 R76, R56, R60, R76 ;  /* 0x0000003c384c723c */ /* 0x010fee000004184c */
[----:B------:R-:W-:-:S02]  /*6320*/  IMAD.MOV.U32 R60, RZ, RZ, R6 ;  /* 0x000000ffff3c7224 */ /* 0x000fc400078e0006 */
[----:B------:R-:W-:-:S04]  /*6330*/  IMAD.MOV.U32 R61, RZ, RZ, R14 ;  /* 0x000000ffff3d7224 */ /* 0x000fc800078e000e */
[----:B------:R-:W-:Y:S01]  /*6340*/  IMAD.WIDE R60, R174, 0x2, R60 ;  /* 0x00000002ae3c7825 */ /* 0x000fe200078e023c */
[----:B------:R-:W-:Y:S01]  /*6350*/  HMMA.16816.F32.BF16 R84, R56, R80, R84 ;  /* 0x000000503854723c */ /* 0x000fe20000041854 */
[----:B------:R-:W-:Y:S02]  /*6360*/  LDSM.16.M88.4 R56, [R192] ;  /* 0x00000000c038783b */ /* 0x000fe40000000200 */
[----:B------:R-:W-:Y:S01]  /*6370*/  IMAD.MOV.U32 R5, RZ, RZ, R88 ;  /* 0x000000ffff057224 */ /* 0x000fe200078e0058 */
[----:B------:R-:W-:Y:S01]  /*6380*/  MOV R6, R60 ;  /* 0x0000003c00067202 */ /* 0x000fe20000000f00 */
[----:B------:R-:W-:Y:S02]  /*6390*/  IMAD.MOV.U32 R12, RZ, RZ, R89 ;  /* 0x000000ffff0c7224 */ /* 0x000fe400078e0059 */
[----:B------:R-:W-:Y:S01]  /*63a0*/  IMAD.MOV.U32 R14, RZ, RZ, R61 ;  /* 0x000000ffff0e7224 */ /* 0x000fe200078e003d */
[----:B-----5:R-:W-:Y:S01]  /*63b0*/  HMMA.16816.F32.BF16 R72, R68, R62, R72 ;  /* 0x0000003e4448723c */ /* 0x020fe20000041848 */
[----:B------:R-:W-:Y:S01]  /*63c0*/  IMAD.MOV.U32 R80, RZ, RZ, R7 ;  /* 0x000000ffff507224 */ /* 0x000fe200078e0007 */
[----:B------:R-:W1:Y:S01]  /*63d0*/  LDSM.16.MT88.4 R88, [R195+0x8800] ;  /* 0x00880000c358783b */ /* 0x000e620000004200 */
[----:B------:R-:W-:-:S02]  /*63e0*/  IMAD.MOV.U32 R81, RZ, RZ, R16 ;  /* 0x000000ffff517224 */ /* 0x000fc400078e0010 */
[----:B------:R-:W-:Y:S02]  /*63f0*/  IMAD.MOV.U32 R60, RZ, RZ, R8 ;  /* 0x000000ffff3c7224 */ /* 0x000fe400078e0008 */
[----:B------:R-:W-:Y:S01]  /*6400*/  IMAD.MOV.U32 R61, RZ, RZ, R18 ;  /* 0x000000ffff3d7224 */ /* 0x000fe200078e0012 */
[----:B------:R-:W-:Y:S01]  /*6410*/  HMMA.16816.F32.BF16 R68, R68, R82, R52 ;  /* 0x000000524444723c */ /* 0x000fe20000041834 */
[----:B------:R-:W2:Y:S01]  /*6420*/  LDSM.16.M88.4 R52, [R192+0x4000] ;  /* 0x00400000c034783b */ /* 0x000ea20000000200 */
[----:B------:R-:W-:-:S04]  /*6430*/  IMAD.WIDE R80, R174, 0x2, R80 ;  /* 0x00000002ae507825 */ /* 0x000fc800078e0250 */
[----:B------:R-:W-:-:S04]  /*6440*/  IMAD.WIDE R60, R174, 0x2, R60 ;  /* 0x00000002ae3c7825 */ /* 0x000fc800078e023c */
[----:B------:R-:W-:Y:S01]  /*6450*/  IMAD.MOV.U32 R7, RZ, RZ, R80 ;  /* 0x000000ffff077224 */ /* 0x000fe200078e0050 */
[----:B------:R-:W-:Y:S01]  /*6460*/  MOV R80, R10 ;  /* 0x0000000a00507202 */ /* 0x000fe20000000f00 */
[----:B------:R-:W-:Y:S02]  /*6470*/  IMAD.MOV.U32 R8, RZ, RZ, R60 ;  /* 0x000000ffff087224 */ /* 0x000fe400078e003c */
[----:B------:R-:W-:Y:S02]  /*6480*/  IMAD.MOV.U32 R18, RZ, RZ, R61 ;  /* 0x000000ffff127224 */ /* 0x000fe400078e003d */
[----:B------:R-:W-:Y:S02]  /*6490*/  IMAD.MOV.U32 R16, RZ, RZ, R81 ;  /* 0x000000ffff107224 */ /* 0x000fe400078e0051 */
[----:B------:R-:W-:Y:S02]  /*64a0*/  IMAD.MOV.U32 R60, RZ, RZ, R11 ;  /* 0x000000ffff3c7224 */ /* 0x000fe400078e000b */
[----:B------:R-:W-:-:S02]  /*64b0*/  IMAD.MOV.U32 R61, RZ, RZ, R24 ;  /* 0x000000ffff3d7224 */ /* 0x000fc400078e0018 */
[----:B------:R-:W-:Y:S02]  /*64c0*/  IMAD.MOV.U32 R81, RZ, RZ, R22 ;  /* 0x000000ffff517224 */ /* 0x000fe400078e0016 */
[----:B------:R-:W-:-:S04]  /*64d0*/  IMAD.WIDE R60, R174, 0x2, R60 ;  /* 0x00000002ae3c7825 */ /* 0x000fc800078e023c */
[----:B------:R-:W-:-:S04]  /*64e0*/  IMAD.WIDE R80, R174, 0x2, R80 ;  /* 0x00000002ae507825 */ /* 0x000fc800078e0250 */
[----:B------:R-:W-:Y:S02]  /*64f0*/  IMAD.MOV.U32 R11, RZ, RZ, R60 ;  /* 0x000000ffff0b7224 */ /* 0x000fe400078e003c */
[----:B------:R-:W-:Y:S02]  /*6500*/  IMAD.MOV.U32 R24, RZ, RZ, R61 ;  /* 0x000000ffff187224 */ /* 0x000fe400078e003d */
[----:B------:R-:W-:Y:S01]  /*6510*/  IMAD.MOV.U32 R10, RZ, RZ, R80 ;  /* 0x000000ffff0a7224 */ /* 0x000fe200078e0050 */
[----:B0-----:R-:W-:Y:S01]  /*6520*/  HMMA.16816.F32.BF16 R60, R64, R62, R76 ;  /* 0x0000003e403c723c */ /* 0x001fe2000004184c */
[----:B------:R-:W-:Y:S01]  /*6530*/  IMAD.MOV.U32 R22, RZ, RZ, R81 ;  /* 0x000000ffff167224 */ /* 0x000fe200078e0051 */
[----:B------:R-:W0:Y:S01]  /*6540*/  LDSM.16.MT88.4 R76, [R194+0x8800] ;  /* 0x00880000c24c783b */ /* 0x000e220000004200 */
[----:B------:R-:W-:Y:S02]  /*6550*/  IMAD.MOV.U32 R80, RZ, RZ, R17 ;  /* 0x000000ffff507224 */ /* 0x000fe400078e0011 */
[----:B------:R-:W-:-:S03]  /*6560*/  IMAD.MOV.U32 R81, RZ, RZ, R30 ;  /* 0x000000ffff517224 */ /* 0x000fc600078e001e */
[----:B------:R-:W-:Y:S01]  /*6570*/  HMMA.16816.F32.BF16 R64, R64, R82, R84 ;  /* 0x000000524040723c */ /* 0x000fe20000041854 */
[----:B------:R-:W-:Y:S01]  /*6580*/  IMAD.WIDE R80, R174, 0x2, R80 ;  /* 0x00000002ae507825 */ /* 0x000fe200078e0250 */
[----:B------:R-:W3:Y:S03]  /*6590*/  LDSM.16.MT88.4 R84, [R195+0x8c00] ;  /* 0x008c0000c354783b */ /* 0x000ee60000004200 */
[----:B------:R-:W-:Y:S02]  /*65a0*/  IMAD.MOV.U32 R17, RZ, RZ, R80 ;  /* 0x000000ffff117224 */ /* 0x000fe400078e0050 */
[----:B------:R-:W-:Y:S02]  /*65b0*/  IMAD.MOV.U32 R30, RZ, RZ, R81 ;  /* 0x000000ffff1e7224 */ /* 0x000fe400078e0051 */
[----:B------:R-:W-:Y:S02]  /*65c0*/  IMAD.MOV.U32 R80, RZ, RZ, R23 ;  /* 0x000000ffff507224 */ /* 0x000fe400078e0017 */
[----:B------:R-:W-:-:S04]  /*65d0*/  IMAD.MOV.U32 R81, RZ, RZ, R36 ;  /* 0x000000ffff517224 */ /* 0x000fc800078e0024 */
[----:B------:R-:W-:Y:S01]  /*65e0*/  IMAD.WIDE R80, R174, 0x2, R80 ;  /* 0x00000002ae507825 */ /* 0x000fe200078e0250 */
[----:B------:R-:W-:-:S03]  /*65f0*/  MOV R82, R21 ;  /* 0x0000001500527202 */ /* 0x000fc60000000f00 */
[----:B------:R-:W-:Y:S02]  /*6600*/  IMAD.MOV.U32 R23, RZ, RZ, R80 ;  /* 0x000000ffff177224 */ /* 0x000fe400078e0050 */
[----:B------:R-:W-:Y:S02]  /*6610*/  IMAD.MOV.U32 R36, RZ, RZ, R81 ;  /* 0x000000ffff247224 */ /* 0x000fe400078e0051 */
[----:B------:R-:W-:Y:S02]  /*6620*/  IMAD.MOV.U32 R83, RZ, RZ, R34 ;  /* 0x000000ffff537224 */ /* 0x000fe400078e0022 */
[----:B------:R-:W-:Y:S02]  /*6630*/  IMAD.MOV.U32 R80, RZ, RZ, R25 ;  /* 0x000000ffff507224 */ /* 0x000fe400078e0019 */
[----:B------:R-:W-:Y:S01]  /*6640*/  IMAD.MOV.U32 R81, RZ, RZ, R38 ;  /* 0x000000ffff517224 */ /* 0x000fe200078e0026 */
[----:B-1----:R-:W-:Y:S01]  /*6650*/  HMMA.16816.F32.BF16 R72, R88, R56, R72 ;  /* 0x000000385848723c */ /* 0x002fe20000041848 */
[----:B------:R-:W-:-:S04]  /*6660*/  IMAD.WIDE R82, R174, 0x2, R82 ;  /* 0x00000002ae527825 */ /* 0x000fc800078e0252 */
[----:B------:R-:W-:-:S03]  /*6670*/  IMAD.WIDE R80, R174, 0x2, R80 ;  /* 0x00000002ae507825 */ /* 0x000fc600078e0250 */
[----:B--2---:R-:W-:Y:S01]  /*6680*/  HMMA.16816.F32.BF16 R88, R88, R52, R68 ;  /* 0x000000345858723c */ /* 0x004fe20000041844 */
[----:B------:R-:W-:Y:S02]  /*6690*/  IMAD.MOV.U32 R21, RZ, RZ, R82 ;  /* 0x000000ffff157224 */ /* 0x000fe400078e0052 */
[----:B------:R-:W-:Y:S02]  /*66a0*/  IMAD.MOV.U32 R34, RZ, RZ, R83 ;  /* 0x000000ffff227224 */ /* 0x000fe400078e0053 */
[----:B------:R-:W-:Y:S02]  /*66b0*/  IMAD.MOV.U32 R25, RZ, RZ, R80 ;  /* 0x000000ffff197224 */ /* 0x000fe400078e0050 */
[----:B------:R-:W-:Y:S01]  /*66c0*/  MOV R70, R27 ;  /* 0x0000001b00467202 */ /* 0x000fe20000000f00 */
[----:B------:R-:W-:Y:S02]  /*66d0*/  IMAD.MOV.U32 R68, RZ, RZ, R29 ;  /* 0x000000ffff447224 */ /* 0x000fe400078e001d */
[----:B------:R-:W-:-:S02]  /*66e0*/  IMAD.MOV.U32 R69, RZ, RZ, R42 ;  /* 0x000000ffff457224 */ /* 0x000fc400078e002a */
[----:B------:R-:W-:Y:S02]  /*66f0*/  IMAD.MOV.U32 R38, RZ, RZ, R81 ;  /* 0x000000ffff267224 */ /* 0x000fe400078e0051 */
[----:B------:R-:W-:Y:S01]  /*6700*/  IMAD.MOV.U32 R71, RZ, RZ, R40 ;  /* 0x000000ffff477224 */ /* 0x000fe200078e0028 */
[----:B------:R-:W1:Y:S01]  /*6710*/  LDSM.16.MT88.4 R80, [R194+0x8c00] ;  /* 0x008c0000c250783b */ /* 0x000e620000004200 */
        /* <DEDUP_REMOVED lines=9> */
[----:B------:R-:W-:Y:S01]  /*67b0*/  IMAD.MOV.U32 R69, RZ, RZ, R45 ;  /* 0x000000ffff457224 */ /* 0x000fe200078e002d */
[----:B0-----:R-:W-:Y:S01]  /*67c0*/  HMMA.16816.F32.BF16 R60, R76, R56, R60 ;  /* 0x000000384c3c723c */ /* 0x001fe2000004183c */
[----:B------:R-:W-:-:S04]  /*67d0*/  IMAD.WIDE R70, R174, 0x2, R70 ;  /* 0x00000002ae467825 */ /* 0x000fc800078e0246 */
[----:B------:R-:W-:-:S04]  /*67e0*/  IMAD.WIDE R68, R174, 0x2, R68 ;  /* 0x00000002ae447825 */ /* 0x000fc800078e0244 */
[----:B------:R-:W-:Y:S02]  /*67f0*/  IMAD.MOV.U32 R56, RZ, RZ, R35 ;  /* 0x000000ffff387224 */ /* 0x000fe400078e0023 */
[----:B------:R-:W-:Y:S01]  /*6800*/  IMAD.MOV.U32 R57, RZ, RZ, R46 ;  /* 0x000000ffff397224 */ /* 0x000fe200078e002e */
[----:B------:R-:W-:Y:S01]  /*6810*/  HMMA.16816.F32.BF16 R76, R76, R52, R64 ;  /* 0x000000344c4c723c */ /* 0x000fe20000041840 */
[----:B------:R-:W-:Y:S01]  /*6820*/  IMAD.MOV.U32 R31, RZ, RZ, R70 ;  /* 0x000000ffff1f7224 */ /* 0x000fe200078e0046 */
[----:B------:R-:W-:Y:S01]  /*6830*/  LDSM.16.MT88.4 R64, [R195+0x9000] ;  /* 0x00900000c340783b */ /* 0x000fe20000004200 */
[----:B------:R-:W-:-:S04]  /*6840*/  IMAD.WIDE R56, R174, 0x2, R56 ;  /* 0x00000002ae387825 */ /* 0x000fc800078e0238 */
[----:B------:R-:W-:Y:S01]  /*6850*/  IMAD.MOV.U32 R44, RZ, RZ, R71 ;  /* 0x000000ffff2c7224 */ /* 0x000fe200078e0047 */
[C---:B---3--:R-:W-:Y:S01]  /*6860*/  HMMA.16816.F32.BF16 R72, R84.reuse, R58, R72 ;  /* 0x0000003a5448723c */ /* 0x048fe20000041848 */
[----:B------:R-:W-:Y:S02]  /*6870*/  IMAD.MOV.U32 R33, RZ, RZ, R68 ;  /* 0x000000ffff217224 */ /* 0x000fe400078e0044 */
[----:B------:R-:W-:Y:S02]  /*6880*/  IMAD.MOV.U32 R45, RZ, RZ, R69 ;  /* 0x000000ffff2d7224 */ /* 0x000fe400078e0045 */
[----:B------:R-:W0:Y:S03]  /*6890*/  LDSM.16.M88.4 R68, [R193+0x80] ;  /* 0x00008000c144783b */ /* 0x000e260000000200 */
[----:B------:R-:W-:Y:S01]  /*68a0*/  HMMA.16816.F32.BF16 R88, R84, R54, R88 ;  /* 0x000000365458723c */ /* 0x000fe20000041858 */
[----:B------:R-:W2:Y:S01]  /*68b0*/  LDSM.16.M88.4 R84, [R193+0x4080] ;  /* 0x00408000c154783b */ /* 0x000ea20000000200 */
[----:B------:R-:W-:-:S02]  /*68c0*/  IMAD.MOV.U32 R35, RZ, RZ, R56 ;  /* 0x000000ffff237224 */ /* 0x000fc400078e0038 */
[----:B------:R-:W-:Y:S02]  /*68d0*/  IMAD.MOV.U32 R46, RZ, RZ, R57 ;  /* 0x000000ffff2e7224 */ /* 0x000fe400078e0039 */
[----:B------:R-:W-:Y:S02]  /*68e0*/  IMAD.MOV.U32 R56, RZ, RZ, R37 ;  /* 0x000000ffff387224 */ /* 0x000fe400078e0025 */
[----:B------:R-:W-:-:S04]  /*68f0*/  IMAD.MOV.U32 R57, RZ, RZ, R47 ;  /* 0x000000ffff397224 */ /* 0x000fc800078e002f */
[----:B------:R-:W-:-:S04]  /*6900*/  IMAD.WIDE R56, R174, 0x2, R56 ;  /* 0x00000002ae387825 */ /* 0x000fc800078e0238 */
[----:B------:R-:W-:Y:S02]  /*6910*/  IMAD.MOV.U32 R37, RZ, RZ, R56 ;  /* 0x000000ffff257224 */ /* 0x000fe400078e0038 */
[----:B------:R-:W-:Y:S02]  /*6920*/  IMAD.MOV.U32 R47, RZ, RZ, R57 ;  /* 0x000000ffff2f7224 */ /* 0x000fe400078e0039 */
[----:B------:R-:W-:Y:S02]  /*6930*/  IMAD.MOV.U32 R56, RZ, RZ, R43 ;  /* 0x000000ffff387224 */ /* 0x000fe400078e002b */
[----:B------:R-:W-:Y:S01]  /*6940*/  IMAD.MOV.U32 R57, RZ, RZ, R50 ;  /* 0x000000ffff397224 */ /* 0x000fe200078e0032 */
[----:B------:R-:W-:Y:S01]  /*6950*/  MOV R52, R39 ;  /* 0x0000002700347202 */ /* 0x000fe20000000f00 */
[----:B------:R-:W-:Y:S02]  /*6960*/  IMAD.MOV.U32 R53, RZ, RZ, R48 ;  /* 0x000000ffff357224 */ /* 0x000fe400078e0030 */
[----:B------:R-:W-:Y:S01]  /*6970*/  IMAD.WIDE R56, R174, 0x2, R56 ;  /* 0x00000002ae387825 */ /* 0x000fe200078e0238 */
[----:B-1----:R-:W-:Y:S03]  /*6980*/  HMMA.16816.F32.BF16 R60, R80, R58, R60 ;  /* 0x0000003a503c723c */ /* 0x002fe6000004183c */
[----:B------:R-:W-:-:S02]  /*6990*/  IMAD.MOV.U32 R43, RZ, RZ, R56 ;  /* 0x000000ffff2b7224 */ /* 0x000fc400078e0038 */
[----:B------:R-:W-:Y:S02]  /*69a0*/  IMAD.MOV.U32 R50, RZ, RZ, R57 ;  /* 0x000000ffff327224 */ /* 0x000fe400078e0039 */
[----:B------:R-:W-:Y:S01]  /*69b0*/  IMAD.WIDE R52, R174, 0x2, R52 ;  /* 0x00000002ae347825 */ /* 0x000fe200078e0234 */
[----:B------:R-:W1:Y:S03]  /*69c0*/  LDSM.16.MT88.4 R56, [R194+0x9000] ;  /* 0x00900000c238783b */ /* 0x000e660000004200 */
[----:B------:R-:W-:Y:S02]  /*69d0*/  IMAD.MOV.U32 R39, RZ, RZ, R52 ;  /* 0x000000ffff277224 */ /* 0x000fe400078e0034 */
[----:B------:R-:W-:Y:S02]  /*69e0*/  IMAD.MOV.U32 R48, RZ, RZ, R53 ;  /* 0x000000ffff307224 */ /* 0x000fe400078e0035 */
[----:B------:R-:W-:-:S02]  /*69f0*/  IMAD.MOV.U32 R52, RZ, RZ, R92 ;  /* 0x000000ffff347224 */ /* 0x000fc400078e005c */
[----:B------:R-:W-:-:S04]  /*6a00*/  IMAD.MOV.U32 R53, RZ, RZ, R51 ;  /* 0x000000ffff357224 */ /* 0x000fc800078e0033 */
[----:B------:R-:W-:-:S04]  /*6a10*/  IMAD.WIDE R52, R174, 0x2, R52 ;  /* 0x00000002ae347825 */ /* 0x000fc800078e0234 */
[----:B------:R-:W-:Y:S02]  /*6a20*/  IMAD.MOV.U32 R92, RZ, RZ, R52 ;  /* 0x000000ffff5c7224 */ /* 0x000fe400078e0034 */
[----:B------:R-:W-:Y:S02]  /*6a30*/  IMAD.MOV.U32 R51, RZ, RZ, R53 ;  /* 0x000000ffff337224 */ /* 0x000fe400078e0035 */
[----:B------:R-:W-:Y:S02]  /*6a40*/  IMAD.MOV.U32 R52, RZ, RZ, R98 ;  /* 0x000000ffff347224 */ /* 0x000fe400078e0062 */
[----:B------:R-:W-:Y:S01]  /*6a50*/  IMAD.MOV.U32 R53, RZ, RZ, R97 ;  /* 0x000000ffff357224 */ /* 0x000fe200078e0061 */
[----:B0-----:R-:W-:Y:S03]  /*6a60*/  HMMA.16816.F32.BF16 R72, R64, R68, R72 ;  /* 0x000000444048723c */ /* 0x001fe60000041848 */
[----:B------:R-:W-:-:S05]  /*6a70*/  IMAD.WIDE R52, R174, 0x2, R52 ;  /* 0x00000002ae347825 */ /* 0x000fca00078e0234 */
[----:B--2---:R-:W-:Y:S01]  /*6a80*/  HMMA.16816.F32.BF16 R88, R64, R84, R88 ;  /* 0x000000544058723c */ /* 0x004fe20000041858 */
[----:B------:R-:W-:Y:S02]  /*6a90*/  IMAD.MOV.U32 R98, RZ, RZ, R52 ;  /* 0x000000ffff627224 */ /* 0x000fe400078e0034 */
[----:B------:R-:W-:-:S04]  /*6aa0*/  IMAD.MOV.U32 R97, RZ, RZ, R53 ;  /* 0x000000ffff617224 */ /* 0x000fc800078e0035 */
[----:B------:R-:W-:Y:S02]  /*6ab0*/  IMAD.MOV.U32 R66, RZ, RZ, R108 ;  /* 0x000000ffff427224 */ /* 0x000fe400078e006c */
[----:B------:R-:W-:Y:S02]  /*6ac0*/  IMAD.MOV.U32 R67, RZ, RZ, R107 ;  /* 0x000000ffff437224 */ /* 0x000fe400078e006b */
[----:B------:R-:W-:Y:S02]  /*6ad0*/  IMAD.MOV.U32 R64, RZ, RZ, R110 ;  /* 0x000000ffff407224 */ /* 0x000fe400078e006e */
[----:B------:R-:W-:Y:S01]  /*6ae0*/  IMAD.MOV.U32 R65, RZ, RZ, R109 ;  /* 0x000000ffff417224 */ /* 0x000fe200078e006d */
[----:B------:R-:W-:Y:S01]  /*6af0*/  HMMA.16816.F32.BF16 R76, R80, R54, R76 ;  /* 0x00000036504c723c */ /* 0x000fe2000004184c */
[----:B------:R-:W-:Y:S02]  /*6b00*/  IMAD.MOV.U32 R52, RZ, RZ, R100 ;  /* 0x000000ffff347224 */ /* 0x000fe400078e0064 */
[----:B------:R-:W-:-:S02]  /*6b10*/  IMAD.MOV.U32 R53, RZ, RZ, R99 ;  /* 0x000000ffff357224 */ /* 0x000fc400078e0063 */
[----:B------:R-:W-:-:S04]  /*6b20*/  IMAD.WIDE R66, R174, 0x2, R66 ;  /* 0x00000002ae427825 */ /* 0x000fc800078e0242 */
[----:B------:R-:W-:-:S04]  /*6b30*/  IMAD.WIDE R64, R174, 0x2, R64 ;  /* 0x00000002ae407825 */ /* 0x000fc800078e0240 */
[----:B------:R-:W-:Y:S02]  /*6b40*/  IMAD.MOV.U32 R83, RZ, RZ, R101 ;  /* 0x000000ffff537224 */ /* 0x000fe400078e0065 */
[----:B------:R-:W-:Y:S02]  /*6b50*/  IMAD.WIDE R100, R174, 0x2, R52 ;  /* 0x00000002ae647825 */ /* 0x000fe400078e0234 */
[----:B------:R-:W-:Y:S02]  /*6b60*/  LDSM.16.MT88.4 R52, [R195+0x9400] ;  /* 0x00940000c334783b */ /* 0x000fe40000004200 */
[----:B------:R-:W-:Y:S02]  /*6b70*/  IMAD.MOV.U32 R108, RZ, RZ, R66 ;  /* 0x000000ffff6c7224 */ /* 0x000fe400078e0042 */
[----:B------:R-:W-:Y:S02]  /*6b80*/  IMAD.MOV.U32 R107, RZ, RZ, R67 ;  /* 0x000000ffff6b7224 */ /* 0x000fe400078e0043 */
[----:B------:R-:W-:-:S02]  /*6b90*/  IMAD.MOV.U32 R110, RZ, RZ, R64 ;  /* 0x000000ffff6e7224 */ /* 0x000fc400078e0040 */
[----:B------:R-:W-:Y:S02]  /*6ba0*/  IMAD.MOV.U32 R109, RZ, RZ, R65 ;  /* 0x000000ffff6d7224 */ /* 0x000fe400078e0041 */
[----:B------:R-:W0:Y:S01]  /*6bb0*/  LDSM.16.MT88.4 R64, [R194+0x9400] ;  /* 0x00940000c240783b */ /* 0x000e220000004200 */
[----:B-1----:R-:W-:Y:S01]  /*6bc0*/  HMMA.16816.F32.BF16 R60, R56, R68, R60 ;  /* 0x00000044383c723c */ /* 0x002fe2000004183c */
[----:B------:R-:W-:Y:S02]  /*6bd0*/  IMAD.MOV.U32 R80, RZ, RZ, R104 ;  /* 0x000000ffff507224 */ /* 0x000fe400078e0068 */
[----:B------:R-:W-:-:S04]  /*6be0*/  IMAD.MOV.U32 R81, RZ, RZ, R103 ;  /* 0x000000ffff517224 */ /* 0x000fc800078e0067 */
[----:B------:R-:W-:Y:S02]  /*6bf0*/  IMAD.MOV.U32 R68, RZ, RZ, R116 ;  /* 0x000000ffff447224 */ /* 0x000fe400078e0074 */
[----:B------:R-:W-:Y:S01]  /*6c00*/  IMAD.MOV.U32 R69, RZ, RZ, R115 ;  /* 0x000000ffff457224 */ /* 0x000fe200078e0073 */
[----:B------:R-:W-:Y:S01]  /*6c10*/  HMMA.16816.F32.BF16 R76, R56, R84, R76 ;  /* 0x00000054384c723c */ /* 0x000fe2000004184c */
[----:B------:R-:W-:-:S04]  /*6c20*/  IMAD.WIDE R80, R174, 0x2, R80 ;  /* 0x00000002ae507825 */ /* 0x000fc800078e0250 */
[----:B------:R-:W-:Y:S01]  /*6c30*/  IMAD.MOV.U32 R82, RZ, RZ, R102 ;  /* 0x000000ffff527224 */ /* 0x000fe200078e0066 */
[----:B------:R-:W-:Y:S01]  /*6c40*/  MOV R99, R101 ;  /* 0x0000006500637202 */ /* 0x000fe20000000f00 */
[----:B------:R-:W-:Y:S01]  /*6c50*/  IMAD.WIDE R68, R174, 0x2, R68 ;  /* 0x00000002ae447825 */ /* 0x000fe200078e0244 */
[----:B------:R-:W-:Y:S03]  /*6c60*/  LDSM.16.M88.4 R56, [R192+0x80] ;  /* 0x00008000c038783b */ /* 0x000fe60000000200 */
[----:B------:R-:W-:Y:S02]  /*6c70*/  IMAD.MOV.U32 R84, RZ, RZ, R118 ;  /* 0x000000ffff547224 */ /* 0x000fe400078e0076 */
[----:B------:R-:W-:Y:S02]  /*6c80*/  IMAD.MOV.U32 R85, RZ, RZ, R117 ;  /* 0x000000ffff557224 */ /* 0x000fe400078e0075 */
[----:B------:R-:W-:-:S02]  /*6c90*/  IMAD.MOV.U32 R104, RZ, RZ, R80 ;  /* 0x000000ffff687224 */ /* 0x000fc400078e0050 */
[----:B------:R-:W-:Y:S02]  /*6ca0*/  IMAD.MOV.U32 R103, RZ, RZ, R81 ;  /* 0x000000ffff677224 */ /* 0x000fe400078e0051 */
        /* <DEDUP_REMOVED lines=8> */
[----:B------:R-:W-:-:S04]  /*6d30*/  IMAD.WIDE R80, R174, 0x2, R80 ;  /* 0x00000002ae507825 */ /* 0x000fc800078e0250 */
[----:B------:R-:W-:-:S04]  /*6d40*/  IMAD.WIDE R68, R174, 0x2, R68 ;  /* 0x00000002ae447825 */ /* 0x000fc800078e0244 */
[----:B------:R-:W-:Y:S02]  /*6d50*/  IMAD.MOV.U32 R118, RZ, RZ, R84 ;  /* 0x000000ffff767224 */ /* 0x000fe400078e0054 */
[----:B------:R-:W-:Y:S02]  /*6d60*/  IMAD.MOV.U32 R117, RZ, RZ, R85 ;  /* 0x000000ffff757224 */ /* 0x000fe400078e0055 */
[----:B------:R-:W-:Y:S02]  /*6d70*/  IMAD.MOV.U32 R84, RZ, RZ, R124 ;  /* 0x000000ffff547224 */ /* 0x000fe400078e007c */
[----:B------:R-:W-:Y:S01]  /*6d80*/  IMAD.MOV.U32 R85, RZ, RZ, R123 ;  /* 0x000000ffff557224 */ /* 0x000fe200078e007b */
[----:B------:R-:W-:Y:S01]  /*6d90*/  MOV R105, R81 ;  /* 0x0000005100697202 */ /* 0x000fe20000000f00 */
[----:B------:R-:W-:Y:S01]  /*6da0*/  IMAD.MOV.U32 R102, RZ, RZ, R82 ;  /* 0x000000ffff667224 */ /* 0x000fe200078e0052 */
[----:B------:R-:W-:Y:S01]  /*6db0*/  MOV R119, R69 ;  /* 0x0000004500777202 */ /* 0x000fe20000000f00 */
[----:B------:R-:W-:-:S02]  /*6dc0*/  IMAD.MOV.U32 R101, RZ, RZ, R83 ;  /* 0x000000ffff657224 */ /* 0x000fc400078e0053 */
[----:B------:R-:W-:Y:S02]  /*6dd0*/  IMAD.MOV.U32 R106, RZ, RZ, R80 ;  /* 0x000000ffff6a7224 */ /* 0x000fe400078e0050 */
[----:B------:R-:W-:Y:S02]  /*6de0*/  IMAD.MOV.U32 R82, RZ, RZ, R112 ;  /* 0x000000ffff527224 */ /* 0x000fe400078e0070 */
[----:B------:R-:W-:Y:S02]  /*6df0*/  IMAD.MOV.U32 R83, RZ, RZ, R111 ;  /* 0x000000ffff537224 */ /* 0x000fe400078e006f */
[----:B------:R-:W-:Y:S02]  /*6e00*/  IMAD.MOV.U32 R120, RZ, RZ, R68 ;  /* 0x000000ffff787224 */ /* 0x000fe400078e0044 */
[----:B------:R-:W-:Y:S02]  /*6e10*/  IMAD.MOV.U32 R80, RZ, RZ, R114 ;  /* 0x000000ffff507224 */ /* 0x000fe400078e0072 */
[----:B------:R-:W-:-:S02]  /*6e20*/  IMAD.MOV.U32 R81, RZ, RZ, R113 ;  /* 0x000000ffff517224 */ /* 0x000fc400078e0071 */
[----:B------:R-:W-:-:S04]  /*6e30*/  IMAD.WIDE R84, R174, 0x2, R84 ;  /* 0x00000002ae547825 */ /* 0x000fc800078e0254 */
[----:B------:R-:W-:Y:S02]  /*6e40*/  IMAD.MOV.U32 R68, RZ, RZ, R126 ;  /* 0x000000ffff447224 */ /* 0x000fe400078e007e */
[----:B------:R-:W-:Y:S02]  /*6e50*/  IMAD.MOV.U32 R69, RZ, RZ, R125 ;  /* 0x000000ffff457224 */ /* 0x000fe400078e007d */
        /* <DEDUP_REMOVED lines=10> */
[----:B------:R-:W-:Y:S01]  /*6f00*/  IMAD.MOV.U32 R114, RZ, RZ, R80 ;  /* 0x000000ffff727224 */ /* 0x000fe200078e0050 */
[----:B0-----:R-:W-:Y:S01]  /*6f10*/  HMMA.16816.F32.BF16 R60, R64, R70, R60 ;  /* 0x00000046403c723c */ /* 0x001fe2000004183c */
[----:B------:R-:W-:-:S02]  /*6f20*/  IMAD.MOV.U32 R113, RZ, RZ, R81 ;  /* 0x000000ffff717224 */ /* 0x000fc400078e0051 */
[----:B------:R-:W-:Y:S02]  /*6f30*/  IMAD.MOV.U32 R126, RZ, RZ, R68 ;  /* 0x000000ffff7e7224 */ /* 0x000fe400078e0044 */
[----:B------:R-:W-:-:S03]  /*6f40*/  IMAD.WIDE R84, R174, 0x2, R84 ;  /* 0x00000002ae547825 */ /* 0x000fc600078e0254 */
[C---:B------:R-:W-:Y:S01]  /*6f50*/  HMMA.16816.F32.BF16 R80, R52.reuse, R70, R72 ;  /* 0x000000463450723c */ /* 0x040fe20000041848 */
[----:B------:R-:W0:Y:S04]  /*6f60*/  LDSM.16.MT88.4 R72, [R195+0x9800] ;  /* 0x00980000c348783b */ /* 0x000e280000004200 */
[----:B------:R-:W1:Y:S03]  /*6f70*/  LDSM.16.MT88.4 R68, [R194+0x9800] ;  /* 0x00980000c244783b */ /* 0x000e660000004200 */
[----:B------:R-:W-:Y:S01]  /*6f80*/  HMMA.16816.F32.BF16 R88, R52, R86, R88 ;  /* 0x000000563458723c */ /* 0x000fe20000041858 */
[----:B------:R-:W2:Y:S01]  /*6f90*/  LDSM.16.M88.4 R52, [R192+0x4080] ;  /* 0x00408000c034783b */ /* 0x000ea20000000200 */
[----:B------:R-:W-:Y:S01]  /*6fa0*/  IMAD.MOV.U32 R132, RZ, RZ, R84 ;  /* 0x000000ffff847224 */ /* 0x000fe200078e0054 */
[----:B------:R-:W-:Y:S01]  /*6fb0*/  MOV R131, R85 ;  /* 0x0000005500837202 */ /* 0x000fe20000000f00 */
[----:B------:R-:W-:-:S02]  /*6fc0*/  IMAD.MOV.U32 R84, RZ, RZ, R138 ;  /* 0x000000ffff547224 */ /* 0x000fc400078e008a */
[----:B------:R-:W-:-:S04]  /*6fd0*/  IMAD.MOV.U32 R85, RZ, RZ, R137 ;  /* 0x000000ffff557224 */ /* 0x000fc800078e0089 */
[----:B------:R-:W-:Y:S01]  /*6fe0*/  IMAD.WIDE R84, R174, 0x2, R84 ;  /* 0x00000002ae547825 */ /* 0x000fe200078e0254 */
[----:B------:R-:W-:Y:S03]  /*6ff0*/  HMMA.16816.F32.BF16 R76, R64, R86, R76 ;  /* 0x00000056404c723c */ /* 0x000fe6000004184c */
[----:B------:R-:W-:Y:S02]  /*7000*/  IMAD.MOV.U32 R224, RZ, RZ, R9 ;  /* 0x000000ffffe07224 */ /* 0x000fe400078e0009 */
[----:B------:R-:W-:Y:S02]  /*7010*/  IMAD.MOV.U32 R225, RZ, RZ, R20 ;  /* 0x000000ffffe17224 */ /* 0x000fe400078e0014 */
        /* <DEDUP_REMOVED lines=8> */
[----:B------:R-:W-:-:S04]  /*70a0*/  IMAD.WIDE R224, R174, 0x2, R224 ;  /* 0x00000002aee07825 */ /* 0x000fc800078e02e0 */
[C---:B------:R-:W-:Y:S02]  /*70b0*/  IMAD.WIDE R134, R174.reuse, 0x2, R64 ;  /* 0x00000002ae867825 */ /* 0x040fe400078e0240 */
[----:B------:R-:W3:Y:S02]  /*70c0*/  LDSM.16.MT88.4 R64, [R195+0x9c00] ;  /* 0x009c0000c340783b */ /* 0x000ee40000004200 */
        /* <DEDUP_REMOVED lines=10> */
[----:B------:R-:W-:Y:S02]  /*7170*/  IMAD.MOV.U32 R139, RZ, RZ, R85 ;  /* 0x000000ffff8b7224 */ /* 0x000fe400078e0055 */
[----:B------:R-:W4:Y:S01]  /*7180*/  LDSM.16.MT88.4 R84, [R194+0x9c00] ;  /* 0x009c0000c254783b */ /* 0x000f220000004200 */
[----:B------:R-:W-:-:S04]  /*7190*/  IMAD.WIDE R224, R174, 0x2, R224 ;  /* 0x00000002aee07825 */ /* 0x000fc800078e02e0 */
[----:B------:R-:W-:Y:S02]  /*71a0*/  IMAD.MOV.U32 R15, RZ, RZ, R224 ;  /* 0x000000ffff0f7224 */ /* 0x000fe400078e00e0 */
[----:B------:R-:W-:Y:S02]  /*71b0*/  IMAD.MOV.U32 R28, RZ, RZ, R225 ;  /* 0x000000ffff1c7224 */ /* 0x000fe400078e00e1 */
[----:B------:R-:W-:Y:S02]  /*71c0*/  IMAD.MOV.U32 R224, RZ, RZ, R19 ;  /* 0x000000ffffe07224 */ /* 0x000fe400078e0013 */
[----:B------:R-:W-:-:S04]  /*71d0*/  IMAD.MOV.U32 R225, RZ, RZ, R32 ;  /* 0x000000ffffe17224 */ /* 0x000fc800078e0020 */
[----:B------:R-:W-:Y:S01]  /*71e0*/  IMAD.WIDE R224, R174, 0x2, R224 ;  /* 0x00000002aee07825 */ /* 0x000fe200078e02e0 */
[-C--:B0-----:R-:W-:Y:S03]  /*71f0*/  HMMA.16816.F32.BF16 R80, R72, R56.reuse, R80 ;  /* 0x000000384850723c */ /* 0x081fe60000041850 */
[----:B------:R-:W-:Y:S02]  /*7200*/  IMAD.MOV.U32 R19, RZ, RZ, R224 ;  /* 0x000000ffff137224 */ /* 0x000fe400078e00e0 */
[----:B------:R-:W-:Y:S02]  /*7210*/  IMAD.MOV.U32 R32, RZ, RZ, R225 ;  /* 0x000000ffff207224 */ /* 0x000fe400078e00e1 */
[----:B------:R-:W-:Y:S01]  /*7220*/  IMAD.MOV.U32 R224, RZ, RZ, R41 ;  /* 0x000000ffffe07224 */ /* 0x000fe200078e0029 */
[----:B-1----:R-:W-:Y:S01]  /*7230*/  HMMA.16816.F32.BF16 R60, R68, R56, R60 ;  /* 0x00000038443c723c */ /* 0x002fe2000004183c */
[----:B------:R-:W-:-:S06]  /*7240*/  IMAD.MOV.U32 R225, RZ, RZ, R49 ;  /* 0x000000ffffe17224 */ /* 0x000fcc00078e0031 */
[----:B------:R-:W-:Y:S01]  /*7250*/  IMAD.MOV.U32 R56, RZ, RZ, R150 ;  /* 0x000000ffff387224 */ /* 0x000fe200078e0096 */
[----:B--2---:R-:W-:Y:S01]  /*7260*/  HMMA.16816.F32.BF16 R88, R72, R52, R88 ;  /* 0x000000344858723c */ /* 0x004fe20000041858 */
[----:B------:R-:W-:Y:S02]  /*7270*/  IMAD.MOV.U32 R57, RZ, RZ, R149 ;  /* 0x000000ffff397224 */ /* 0x000fe400078e0095 */
[----:B------:R-:W-:-:S05]  /*7280*/  IMAD.WIDE R224, R174, 0x2, R224 ;  /* 0x00000002aee07825 */ /* 0x000fca00078e02e0 */
[----:B------:R-:W-:Y:S01]  /*7290*/  HMMA.16816.F32.BF16 R68, R68, R52, R76 ;  /* 0x000000344444723c */ /* 0x000fe2000004184c */
[----:B------:R-:W-:Y:S01]  /*72a0*/  IMAD.WIDE R56, R174, 0x2, R56 ;  /* 0x00000002ae387825 */ /* 0x000fe200078e0238 */
[----:B------:R-:W-:-:S03]  /*72b0*/  MOV R41, R224 ;  /* 0x000000e000297202 */ /* 0x000fc60000000f00 */
[----:B------:R-:W-:Y:S02]  /*72c0*/  IMAD.MOV.U32 R74, RZ, RZ, R142 ;  /* 0x000000ffff4a7224 */ /* 0x000fe400078e008e */
        /* <DEDUP_REMOVED lines=23> */
[----:B------:R-:W-:Y:S01]  /*7440*/  IMAD.WIDE R224, R174, 0x2, R224 ;  /* 0x00000002aee07825 */ /* 0x000fe200078e02e0 */
[----:B------:R-:W-:-:S03]  /*7450*/  IADD3 R202, R202, -0x1, RZ ;  /* 0xffffffffcaca7810 */ /* 0x000fc60007ffe0ff */
[----:B------:R-:W-:Y:S01]  /*7460*/  IMAD.MOV.U32 R142, RZ, RZ, R74 ;  /* 0x000000ffff8e7224 */ /* 0x000fe200078e004a */
[----:B------:R-:W-:Y:S01]  /*7470*/  MOV R74, R146 ;  /* 0x00000092004a7202 */ /* 0x000fe20000000f00 */
        /* <DEDUP_REMOVED lines=21> */
[----:B------:R-:W-:Y:S01]  /*75d0*/  IMAD.WIDE R52, R174, 0x2, R52 ;  /* 0x00000002ae347825 */ /* 0x000fe200078e0234 */
[----:B------:R-:W-:-:S03]  /*75e0*/  ISETP.NE.U32.AND P0, PT, R202, RZ, PT ;  /* 0x000000ffca00720c */ /* 0x000fc60003f05070 */
[----:B------:R-:W-:Y:S02]  /*75f0*/  IMAD.MOV.U32 R224, RZ, RZ, R122 ;  /* 0x000000ffffe07224 */ /* 0x000fe400078e007a */
[----:B------:R-:W-:Y:S02]  /*7600*/  IMAD.MOV.U32 R225, RZ, RZ, R121 ;  /* 0x000000ffffe17224 */ /* 0x000fe400078e0079 */
[----:B------:R-:W-:Y:S02]  /*7610*/  IMAD.MOV.U32 R56, RZ, RZ, R160 ;  /* 0x000000ffff387224 */ /* 0x000fe400078e00a0 */
[----:B------:R-:W-:Y:S02]  /*7620*/  IMAD.MOV.U32 R57, RZ, RZ, R159 ;  /* 0x000000ffff397224 */ /* 0x000fe400078e009f */
[----:B------:R-:W-:-:S04]  /*7630*/  IMAD.WIDE R74, R174, 0x2, R74 ;  /* 0x00000002ae4a7825 */ /* 0x000fc800078e024a */
[----:B------:R-:W-:-:S04]  /*7640*/  IMAD.WIDE R72, R174, 0x2, R72 ;  /* 0x00000002ae487825 */ /* 0x000fc800078e0248 */
[----:B------:R-:W-:-:S04]  /*7650*/  IMAD.WIDE R76, R174, 0x2, R76 ;  /* 0x00000002ae4c7825 */ /* 0x000fc800078e024c */
[----:B------:R-:W-:-:S04]  /*7660*/  IMAD.WIDE R226, R174, 0x2, R226 ;  /* 0x00000002aee27825 */ /* 0x000fc800078e02e2 */
[----:B------:R-:W-:Y:S02]  /*7670*/  IMAD.MOV.U32 R162, RZ, RZ, R52 ;  /* 0x000000ffffa27224 */ /* 0x000fe400078e0034 */
[----:B------:R-:W-:Y:S02]  /*7680*/  IMAD.MOV.U32 R161, RZ, RZ, R53 ;  /* 0x000000ffffa17224 */ /* 0x000fe400078e0035 */
[----:B------:R-:W-:-:S04]  /*7690*/  IMAD.WIDE R224, R174, 0x2, R224 ;  /* 0x00000002aee07825 */ /* 0x000fc800078e02e0 */
[----:B------:R-:W-:-:S04]  /*76a0*/  IMAD.WIDE R56, R174, 0x2, R56 ;  /* 0x00000002ae387825 */ /* 0x000fc800078e0238 */
[----:B------:R-:W-:Y:S02]  /*76b0*/  IMAD.MOV.U32 R52, RZ, RZ, R168 ;  /* 0x000000ffff347224 */ /* 0x000fe400078e00a8 */
[----:B------:R-:W-:Y:S02]  /*76c0*/  IMAD.MOV.U32 R53, RZ, RZ, R167 ;  /* 0x000000ffff357224 */ /* 0x000fe400078e00a7 */
[----:B------:R-:W-:Y:S02]  /*76d0*/  IMAD.MOV.U32 R146, RZ, RZ, R74 ;  /* 0x000000ffff927224 */ /* 0x000fe400078e004a */
[----:B------:R-:W-:Y:S02]  /*76e0*/  IMAD.MOV.U32 R145, RZ, RZ, R75 ;  /* 0x000000ffff917224 */ /* 0x000fe400078e004b */
[----:B------:R-:W-:Y:S02]  /*76f0*/  IMAD.MOV.U32 R148, RZ, RZ, R72 ;  /* 0x000000ffff947224 */ /* 0x000fe400078e0048 */
[----:B------:R-:W-:-:S02]  /*7700*/  IMAD.MOV.U32 R147, RZ, RZ, R73 ;  /* 0x000000ffff937224 */ /* 0x000fc400078e0049 */
[----:B------:R-:W-:Y:S01]  /*7710*/  IMAD.MOV.U32 R158, RZ, RZ, R76 ;  /* 0x000000ffff9e7224 */ /* 0x000fe200078e004c */
[----:B---3--:R-:W-:Y:S01]  /*7720*/  HMMA.16816.F32.BF16 R72, R64, R58, R80 ;  /* 0x0000003a4048723c */ /* 0x008fe20000041850 */
[----:B------:R-:W-:Y:S01]  /*7730*/  IMAD.MOV.U32 R157, RZ, RZ, R77 ;  /* 0x000000ffff9d7224 */ /* 0x000fe200078e004d */
[----:B------:R-:W-:Y:S01]  /*7740*/  MOV R94, R226 ;  /* 0x000000e2005e7202 */ /* 0x000fe20000000f00 */
[----:B------:R-:W-:Y:S02]  /*7750*/  IMAD.MOV.U32 R93, RZ, RZ, R227 ;  /* 0x000000ffff5d7224 */ /* 0x000fe400078e00e3 */
[----:B------:R-:W-:-:S03]  /*7760*/  IMAD.MOV.U32 R122, RZ, RZ, R224 ;  /* 0x000000ffff7a7224 */ /* 0x000fc600078e00e0 */
[----:B----4-:R-:W-:Y:S01]  /*7770*/  HMMA.16816.F32.BF16 R76, R84, R58, R60 ;  /* 0x0000003a544c723c */ /* 0x010fe2000004183c */
[----:B------:R-:W-:Y:S02]  /*7780*/  IMAD.MOV.U32 R121, RZ, RZ, R225 ;  /* 0x000000ffff797224 */ /* 0x000fe400078e00e1 */
[----:B------:R-:W-:Y:S02]  /*7790*/  IMAD.MOV.U32 R160, RZ, RZ, R56 ;  /* 0x000000ffffa07224 */ /* 0x000fe400078e0038 */
[----:B------:R-:W-:Y:S02]  /*77a0*/  IMAD.MOV.U32 R159, RZ, RZ, R57 ;  /* 0x000000ffff9f7224 */ /* 0x000fe400078e0039 */
[----:B------:R-:W-:Y:S01]  /*77b0*/  MOV R58, R164 ;  /* 0x000000a4003a7202 */ /* 0x000fe20000000f00 */
[----:B------:R-:W-:Y:S01]  /*77c0*/  HMMA.16816.F32.BF16 R64, R64, R54, R88 ;  /* 0x000000364040723c */ /* 0x000fe20000041858 */
[----:B------:R-:W-:-:S04]  /*77d0*/  IMAD.WIDE R52, R174, 0x2, R52 ;  /* 0x00000002ae347825 */ /* 0x000fc800078e0234 */
[----:B------:R-:W-:-:S03]  /*77e0*/  IMAD.MOV.U32 R226, RZ, RZ, R128 ;  /* 0x000000ffffe27224 */ /* 0x000fc600078e0080 */
[----:B------:R-:W-:Y:S01]  /*77f0*/  HMMA.16816.F32.BF16 R84, R84, R54, R68 ;  /* 0x000000365454723c */ /* 0x000fe20000041844 */
[----:B------:R-:W-:Y:S02]  /*7800*/  IMAD.MOV.U32 R227, RZ, RZ, R127 ;  /* 0x000000ffffe37224 */ /* 0x000fe400078e007f */
[----:B------:R-:W-:Y:S02]  /*7810*/  IMAD.MOV.U32 R224, RZ, RZ, R130 ;  /* 0x000000ffffe07224 */ /* 0x000fe400078e0082 */
[----:B------:R-:W-:Y:S02]  /*7820*/  IMAD.MOV.U32 R225, RZ, RZ, R129 ;  /* 0x000000ffffe17224 */ /* 0x000fe400078e0081 */
[----:B------:R-:W-:Y:S01]  /*7830*/  MOV R54, R170 ;  /* 0x000000aa00367202 */ /* 0x000fe20000000f00 */
[----:B------:R-:W-:Y:S02]  /*7840*/  IMAD.MOV.U32 R59, RZ, RZ, R163 ;  /* 0x000000ffff3b7224 */ /* 0x000fe400078e00a3 */
[----:B------:R-:W-:-:S02]  /*7850*/  IMAD.MOV.U32 R56, RZ, RZ, R166 ;  /* 0x000000ffff387224 */ /* 0x000fc400078e00a6 */
[----:B------:R-:W-:Y:S02]  /*7860*/  IMAD.MOV.U32 R57, RZ, RZ, R165 ;  /* 0x000000ffff397224 */ /* 0x000fe400078e00a5 */
[----:B------:R-:W-:Y:S02]  /*7870*/  IMAD.MOV.U32 R55, RZ, RZ, R169 ;  /* 0x000000ffff377224 */ /* 0x000fe400078e00a9 */
[----:B------:R-:W-:Y:S02]  /*7880*/  IMAD.MOV.U32 R170, RZ, RZ, R172 ;  /* 0x000000ffffaa7224 */ /* 0x000fe400078e00ac */
[----:B------:R-:W-:Y:S02]  /*7890*/  IMAD.MOV.U32 R168, RZ, RZ, R52 ;  /* 0x000000ffffa87224 */ /* 0x000fe400078e0034 */
[----:B------:R-:W-:Y:S01]  /*78a0*/  IMAD.MOV.U32 R167, RZ, RZ, R53 ;  /* 0x000000ffffa77224 */ /* 0x000fe200078e0035 */
[----:B------:R-:W-:Y:S01]  /*78b0*/  UIADD3 UR4, UR4, -0x80, URZ ;  /* 0xffffff8004047890 */ /* 0x000fe2000fffe03f */
[----:B------:R-:W-:-:S04]  /*78c0*/  IMAD.WIDE R226, R174, 0x2, R226 ;  /* 0x00000002aee27825 */ /* 0x000fc800078e02e2 */
[----:B------:R-:W-:-:S04]  /*78d0*/  IMAD.WIDE R224, R174, 0x2, R224 ;  /* 0x00000002aee07825 */ /* 0x000fc800078e02e0 */
[----:B------:R-:W-:-:S04]  /*78e0*/  IMAD.WIDE R58, R174, 0x2, R58 ;  /* 0x00000002ae3a7825 */ /* 0x000fc800078e023a */
[----:B------:R-:W-:-:S04]  /*78f0*/  IMAD.WIDE R56, R174, 0x2, R56 ;  /* 0x00000002ae387825 */ /* 0x000fc800078e0238 */
        /* <DEDUP_REMOVED lines=10> */
[----:B------:R-:W-:-:S04]  /*79a0*/  IMAD.WIDE R222, R173, 0x2, R222 ;  /* 0x00000002adde7825 */ /* 0x000fc800078e02de */
[----:B------:R-:W-:Y:S02]  /*79b0*/  IMAD.MOV.U32 R170, RZ, RZ, R54 ;  /* 0x000000ffffaa7224 */ /* 0x000fe400078e0036 */
[----:B------:R-:W-:Y:S02]  /*79c0*/  IMAD.MOV.U32 R169, RZ, RZ, R55 ;  /* 0x000000ffffa97224 */ /* 0x000fe400078e0037 */
[----:B------:R-:W-:Y:S02]  /*79d0*/  IMAD.MOV.U32 R172, RZ, RZ, R52 ;  /* 0x000000ffffac7224 */ /* 0x000fe400078e0034 */
[----:B------:R-:W-:Y:S01]  /*79e0*/  IMAD.MOV.U32 R171, RZ, RZ, R53 ;  /* 0x000000ffffab7224 */ /* 0x000fe200078e0035 */
[----:B------:R-:W-:Y:S01]  /*79f0*/  @!P0 CALL.REL.NOINC `(.L_x_2) ;  /* 0x0000001000008944 */ /* 0x000fe20003c00000 */
[----:B------:R-:W-:Y:S05]  /*7a00*/  BRA `(.L_x_3) ;  /* 0xffffcf2000007947 */ /* 0x000fea000383ffff */
.L_x_2:
[----:B------:R-:W-:Y:S02]  /*7a10*/  F2FP.BF16.PACK_AB R79, R87, R79 ;  /* 0x0000004f574f723e */ /* 0x000fe400000010ff */
[----:B------:R-:W-:Y:S02]  /*7a20*/  F2FP.BF16.PACK_AB R78, R86, R78 ;  /* 0x0000004e564e723e */ /* 0x000fe400000010ff */
[----:B------:R-:W-:-:S02]  /*7a30*/  F2FP.BF16.PACK_AB R77, R85, R77 ;  /* 0x0000004d554d723e */ /* 0x000fc400000010ff */
[----:B------:R-:W-:Y:S02]  /*7a40*/  F2FP.BF16.PACK_AB R76, R84, R76 ;  /* 0x0000004c544c723e */ /* 0x000fe400000010ff */
[----:B------:R-:W-:Y:S02]  /*7a50*/  F2FP.BF16.PACK_AB R67, R67, R75 ;  /* 0x0000004b4343723e */ /* 0x000fe400000010ff */
[----:B------:R-:W-:Y:S02]  /*7a60*/  F2FP.BF16.PACK_AB R66, R66, R74 ;  /* 0x0000004a4242723e */ /* 0x000fe400000010ff */
[----:B------:R-:W-:Y:S02]  /*7a70*/  F2FP.BF16.PACK_AB R65, R65, R73 ;  /* 0x000000494141723e */ /* 0x000fe400000010ff */
[----:B------:R-:W-:Y:S02]  /*7a80*/  F2FP.BF16.PACK_AB R64, R64, R72 ;  /* 0x000000484040723e */ /* 0x000fe400000010ff */
.L_x_1:
[----:B------:R-:W-:Y:S01]  /*7a90*/  BAR.SYNC.DEFER_BLOCKING 0x0 ;  /* 0x0000000000007b1d */ /* 0x000fe20000010000 */
[----:B------:R-:W-:Y:S01]  /*7aa0*/  LOP3.LUT R3, R176, 0x60, RZ, 0xc0, !PT ;  /* 0x00000060b0037812 */ /* 0x000fe200078ec0ff */
[C---:B------:R-:W-:Y:S01]  /*7ab0*/  IMAD.SHL.U32 R5, R175.reuse, 0x100, RZ ;  /* 0x00000100af057824 */ /* 0x040fe200078e00ff */
[C---:B------:R-:W-:Y:S01]  /*7ac0*/  LOP3.LUT R4, R175.reuse, 0x1c, RZ, 0xc0, !PT ;  /* 0x0000001caf047812 */ /* 0x040fe200078ec0ff */
[----:B------:R-:W-:Y:S01]  /*7ad0*/  IMAD.SHL.U32 R6, R175, 0x4, RZ ;  /* 0x00000004af067824 */ /* 0x000fe200078e00ff */
[----:B------:R-:W-:Y:S01]  /*7ae0*/  SHF.R.U32.HI R175, RZ, 0x1, R175 ;  /* 0x00000001ffaf7819 */ /* 0x000fe200000116af */
[----:B------:R-:W-:Y:S01]  /*7af0*/  IMAD R3, R220, 0x8, R3 ;  /* 0x00000008dc037824 */ /* 0x000fe200078e0203 */
[----:B------:R-:W-:-:S02]  /*7b00*/  LOP3.LUT R5, R5, 0x1800, RZ, 0xc0, !PT ;  /* 0x0000180005057812 */ /* 0x000fc400078ec0ff */
[----:B------:R-:W-:Y:S01]  /*7b10*/  ISETP.GE.AND P0, PT, R0, c[0x0][0x178], PT ;  /* 0x00005e0000007a0c */ /* 0x000fe20003f06270 */
[----:B------:R-:W-:Y:S01]  /*7b20*/  IMAD.IADD R3, R4, 0x1, R3 ;  /* 0x0000000104037824 */ /* 0x000fe200078e0203 */
[----:B------:R-:W-:Y:S01]  /*7b30*/  LOP3.LUT R8, R5, 0xfc, R6, 0xf8, !PT ;  /* 0x000000fc05087812 */ /* 0x000fe200078ef806 */
[----:B------:R-:W-:Y:S01]  /*7b40*/  IMAD R5, R0, c[0x0][0x194], RZ ;  /* 0x0000650000057a24 */ /* 0x000fe200078e02ff */
[----:B------:R-:W-:Y:S02]  /*7b50*/  LOP3.LUT R0, R2, 0x78, R219, 0xfe, !PT ;  /* 0x0000007802007812 */ /* 0x000fe400078efedb */
[C---:B------:R-:W-:Y:S02]  /*7b60*/  LOP3.LUT R4, R3.reuse, 0x20, RZ, 0x3c, !PT ;  /* 0x0000002003047812 */ /* 0x040fe400078e3cff */
[C---:B------:R-:W-:Y:S02]  /*7b70*/  LOP3.LUT R6, R3.reuse, 0x40, RZ, 0x3c, !PT ;  /* 0x0000004003067812 */ /* 0x040fe400078e3cff */
[----:B------:R-:W-:-:S02]  /*7b80*/  LOP3.LUT R7, R3, 0x60, RZ, 0x3c, !PT ;  /* 0x0000006003077812 */ /* 0x000fc400078e3cff */
[----:B------:R-:W-:Y:S02]  /*7b90*/  LOP3.LUT R175, R8, 0x60, R175, 0x78, !PT ;  /* 0x0000006008af7812 */ /* 0x000fe400078e78af */
[C---:B------:R-:W-:Y:S01]  /*7ba0*/  LEA R22, P2, R5.reuse, c[0x0][0x170], 0x1 ;  /* 0x00005c0005167a11 */ /* 0x040fe200078408ff */
[----:B------:R-:W-:Y:S01]  /*7bb0*/  STS [R3], R64 ;  /* 0x0000004003007388 */ /* 0x000fe20000000800 */
[C-C-:B------:R-:W-:Y:S02]  /*7bc0*/  LOP3.LUT R13, R2.reuse, 0x70, R219.reuse, 0xfe, !PT ;  /* 0x00000070020d7812 */ /* 0x140fe400078efedb */
[----:B------:R-:W-:Y:S01]  /*7bd0*/  LEA.HI.X.SX32 R24, R5, c[0x0][0x174], 0x1, P2 ;  /* 0x00005d0005187a11 */ /* 0x000fe200010f0eff */
[----:B------:R0:W-:Y:S01]  /*7be0*/  STS [R3+0x80], R65 ;  /* 0x0000804103007388 */ /* 0x0001e20000000800 */
[C-C-:B------:R-:W-:Y:S02]  /*7bf0*/  LOP3.LUT R12, R2.reuse, 0x68, R219.reuse, 0xfe, !PT ;  /* 0x00000068020c7812 */ /* 0x140fe400078efedb */
[C-C-:B------:R-:W-:Y:S01]  /*7c00*/  LOP3.LUT R14, R2.reuse, 0x60, R219.reuse, 0xfe, !PT ;  /* 0x00000060020e7812 */ /* 0x140fe200078efedb */
[----:B------:R-:W-:Y:S01]  /*7c10*/  STS [R4+0x800], R66 ;  /* 0x0008004204007388 */ /* 0x000fe20000000800 */
[----:B------:R-:W-:-:S02]  /*7c20*/  LOP3.LUT R15, R2, 0x58, R219, 0xfe, !PT ;  /* 0x00000058020f7812 */ /* 0x000fc400078efedb */
[C-C-:B------:R-:W-:Y:S01]  /*7c30*/  LOP3.LUT R16, R2.reuse, 0x50, R219.reuse, 0xfe, !PT ;  /* 0x0000005002107812 */ /* 0x140fe200078efedb */
[----:B------:R1:W-:Y:S01]  /*7c40*/  STS [R4+0x880], R67 ;  /* 0x0008804304007388 */ /* 0x0003e20000000800 */
[C-C-:B------:R-:W-:Y:S02]  /*7c50*/  LOP3.LUT R17, R2.reuse, 0x48, R219.reuse, 0xfe, !PT ;  /* 0x0000004802117812 */ /* 0x140fe400078efedb */
[C-C-:B0-----:R-:W-:Y:S01]  /*7c60*/  LOP3.LUT R3, R2.reuse, 0x8, R219.reuse, 0xfe, !PT ;  /* 0x0000000802037812 */ /* 0x141fe200078efedb */
[----:B------:R-:W-:Y:S01]  /*7c70*/  STS [R6+0x1000], R76 ;  /* 0x0010004c06007388 */ /* 0x000fe20000000800 */
[C---:B------:R-:W-:Y:S02]  /*7c80*/  LOP3.LUT R18, R2.reuse, 0x40, R219, 0xfe, !PT ;  /* 0x0000004002127812 */ /* 0x040fe400078efedb */
[C---:B------:R-:W-:Y:S01]  /*7c90*/  ISETP.LT.AND P4, PT, R3.reuse, c[0x0][0x17c], !P0 ;  /* 0x00005f0003007a0c */ /* 0x040fe20004781270 */
[----:B------:R0:W-:Y:S01]  /*7ca0*/  STS [R6+0x1080], R77 ;  /* 0x0010804d06007388 */ /* 0x0001e20000000800 */
[----:B------:R-:W-:Y:S01]  /*7cb0*/  IMAD R19, R3, c[0x0][0x198], RZ ;  /* 0x0000660003137a24 */ /* 0x000fe200078e02ff */
[----:B-1----:R-:W-:-:S02]  /*7cc0*/  LOP3.LUT R4, R2, R219, RZ, 0xfc, !PT ;  /* 0x000000db02047212 */ /* 0x002fc400078efcff */
[----:B------:R-:W-:Y:S01]  /*7cd0*/  STS [R7+0x1800], R78 ;  /* 0x0018004e07007388 */ /* 0x000fe20000000800 */
[--C-:B------:R-:W-:Y:S02]  /*7ce0*/  LOP3.LUT R11, R2, 0x38, R219.reuse, 0xfe, !PT ;  /* 0x00000038020b7812 */ /* 0x100fe400078efedb */
[----:B------:R-:W-:Y:S01]  /*7cf0*/  ISETP.LT.AND P1, PT, R4, c[0x0][0x17c], !P0 ;  /* 0x00005f0004007a0c */ /* 0x000fe20004721270 */
[----:B------:R1:W-:Y:S01]  /*7d00*/  STS [R7+0x1880], R79 ;  /* 0x0018804f07007388 */ /* 0x0003e20000000800 */
[C-C-:B------:R-:W-:Y:S02]  /*7d10*/  LOP3.LUT R10, R2.reuse, 0x30, R219.reuse, 0xfe, !PT ;  /* 0x00000030020a7812 */ /* 0x140fe400078efedb */
[C-C-:B------:R-:W-:Y:S01]  /*7d20*/  LOP3.LUT R8, R2.reuse, 0x28, R219.reuse, 0xfe, !PT ;  /* 0x0000002802087812 */ /* 0x140fe200078efedb */
[----:B------:R-:W-:Y:S01]  /*7d30*/  BAR.SYNC.DEFER_BLOCKING 0x0 ;  /* 0x0000000000007b1d */ /* 0x000fe20000010000 */
[C-C-:B------:R-:W-:Y:S02]  /*7d40*/  LOP3.LUT R3, R2.reuse, 0x20, R219.reuse, 0xfe, !PT ;  /* 0x0000002002037812 */ /* 0x140fe400078efedb */
[----:B------:R-:W-:-:S02]  /*7d50*/  LOP3.LUT R9, R2, 0x18, R219, 0xfe, !PT ;  /* 0x0000001802097812 */ /* 0x000fc400078efedb */
[----:B0-----:R-:W-:Y:S01]  /*7d60*/  LEA R6, P3, R19, R22, 0x1 ;  /* 0x0000001613067211 */ /* 0x001fe200078608ff */
[----:B-1----:R-:W-:Y:S01]  /*7d70*/  IMAD R7, R4, c[0x0][0x198], RZ ;  /* 0x0000660004077a24 */ /* 0x002fe200078e02ff */
[----:B------:R-:W-:Y:S01]  /*7d80*/  LOP3.LUT R2, R2, 0x10, R219, 0xfe, !PT ;  /* 0x0000001002027812 */ /* 0x000fe200078efedb */
[----:B------:R-:W-:-:S03]  /*7d90*/  IMAD R20, R3, c[0x0][0x198], RZ ;  /* 0x0000660003147a24 */ /* 0x000fc600078e02ff */
[----:B------:R-:W-:-:S04]  /*7da0*/  LEA R4, P2, R7, R22, 0x1 ;  /* 0x0000001607047211 */ /* 0x000fc800078408ff */
[-C--:B------:R-:W-:Y:S02]  /*7db0*/  LEA.HI.X.SX32 R5, R7, R24.reuse, 0x1, P2 ;  /* 0x0000001807057211 */ /* 0x080fe400010f0eff */
[----:B------:R-:W-:Y:S01]  /*7dc0*/  LEA.HI.X.SX32 R7, R19, R24, 0x1, P3 ;  /* 0x0000001813077211 */ /* 0x000fe200018f0eff */
[C---:B------:R-:W-:Y:S01]  /*7dd0*/  IMAD R19, R2.reuse, c[0x0][0x198], RZ ;  /* 0x0000660002137a24 */ /* 0x040fe200078e02ff */
[----:B------:R-:W-:-:S04]  /*7de0*/  ISETP.LT.AND P3, PT, R2, c[0x0][0x17c], !P0 ;  /* 0x00005f0002007a0c */ /* 0x000fc80004761270 */
[----:B------:R-:W-:Y:S01]  /*7df0*/  LEA R2, P2, R19, R22, 0x1 ;  /* 0x0000001613027211 */ /* 0x000fe200078408ff */
[----:B------:R-:W0:Y:S04]  /*7e00*/  LDS R21, [R175] ;  /* 0x00000000af157984 */ /* 0x000e280000000800 */
[----:B------:R-:W1:Y:S04]  /*7e10*/  LDS R23, [R175+0x100] ;  /* 0x00010000af177984 */ /* 0x000e680000000800 */
[----:B------:R-:W2:Y:S04]  /*7e20*/  LDS R25, [R175+0x200] ;  /* 0x00020000af197984 */ /* 0x000ea80000000800 */
[----:B------:R-:W3:Y:S04]  /*7e30*/  LDS R27, [R175+0x300] ;  /* 0x00030000af1b7984 */ /* 0x000ee80000000800 */
[----:B------:R-:W4:Y:S04]  /*7e40*/  LDS R29, [R175+0x400] ;  /* 0x00040000af1d7984 */ /* 0x000f280000000800 */
[----:B------:R-:W5:Y:S04]  /*7e50*/  LDS R31, [R175+0x500] ;  /* 0x00050000af1f7984 */ /* 0x000f680000000800 */
[----:B------:R-:W4:Y:S04]  /*7e60*/  LDS R33, [R175+0x600] ;  /* 0x00060000af217984 */ /* 0x000f280000000800 */
[----:B------:R-:W5:Y:S04]  /*7e70*/  LDS R35, [R175+0x700] ;  /* 0x00070000af237984 */ /* 0x000f680000000800 */
[----:B0-----:R0:W-:Y:S01]  /*7e80*/  @P1 STG.E.U16 [R4.64], R21 ;  /* 0x0000001504001986 */ /* 0x0011e2000c101506 */
[----:B------:R-:W-:-:S02]  /*7e90*/  ISETP.LT.AND P1, PT, R3, c[0x0][0x17c], !P0 ;  /* 0x00005f0003007a0c */ /* 0x000fc40004721270 */
[----:B------:R-:W-:Y:S01]  /*7ea0*/  LEA.HI.X.SX32 R3, R19, R24, 0x1, P2 ;  /* 0x0000001813037211 */ /* 0x000fe200010f0eff */
[----:B-1----:R1:W-:Y:S01]  /*7eb0*/  @P4 STG.E.U16 [R6.64], R23 ;  /* 0x0000001706004986 */ /* 0x0023e2000c101506 */
[C---:B------:R-:W-:Y:S01]  /*7ec0*/  ISETP.LT.AND P4, PT, R9.reuse, c[0x0][0x17c], !P0 ;  /* 0x00005f0009007a0c */ /* 0x040fe20004781270 */
[----:B------:R-:W-:Y:S01]  /*7ed0*/  IMAD R9, R9, c[0x0][0x198], RZ ;  /* 0x0000660009097a24 */ /* 0x000fe200078e02ff */
[C---:B------:R-:W-:Y:S01]  /*7ee0*/  ISETP.LT.AND P2, PT, R8.reuse, c[0x0][0x17c], !P0 ;  /* 0x00005f0008007a0c */ /* 0x040fe20004741270 */
[----:B------:R-:W-:Y:S01]  /*7ef0*/  IMAD R19, R8, c[0x0][0x198], RZ ;  /* 0x0000660008137a24 */ /* 0x000fe200078e02ff */
[----:B--2---:R2:W-:Y:S02]  /*7f00*/  @P3 STG.E.U16 [R2.64], R25 ;  /* 0x0000001902003986 */ /* 0x0045e4000c101506 */
[-C--:B0-----:R-:W-:Y:S02]  /*7f10*/  LEA R4, P5, R9, R22.reuse, 0x1 ;  /* 0x0000001609047211 */ /* 0x081fe400078a08ff */
[----:B------:R-:W-:-:S02]  /*7f20*/  LEA R8, P3, R19, R22, 0x1 ;  /* 0x0000001613087211 */ /* 0x000fc400078608ff */
[----:B-1----:R-:W-:Y:S02]  /*7f30*/  LEA R6, P6, R20, R22, 0x1 ;  /* 0x0000001614067211 */ /* 0x002fe400078c08ff */
[-C--:B------:R-:W-:Y:S02]  /*7f40*/  LEA.HI.X.SX32 R5, R9, R24.reuse, 0x1, P5 ;  /* 0x0000001809057211 */ /* 0x080fe400028f0eff */
[-C--:B------:R-:W-:Y:S01]  /*7f50*/  LEA.HI.X.SX32 R9, R19, R24.reuse, 0x1, P3 ;  /* 0x0000001813097211 */ /* 0x080fe200018f0eff */
[----:B------:R-:W-:Y:S01]  /*7f60*/  IMAD R19, R10, c[0x0][0x198], RZ ;  /* 0x000066000a137a24 */ /* 0x000fe200078e02ff */
[----:B------:R-:W-:Y:S01]  /*7f70*/  LEA.HI.X.SX32 R7, R20, R24, 0x1, P6 ;  /* 0x0000001814077211 */ /* 0x000fe200030f0eff */
[----:B---3--:R0:W-:Y:S01]  /*7f80*/  @P4 STG.E.U16 [R4.64], R27 ;  /* 0x0000001b04004986 */ /* 0x0081e2000c101506 */
[----:B------:R-:W-:Y:S01]  /*7f90*/  ISETP.LT.AND P3, PT, R10, c[0x0][0x17c], !P0 ;  /* 0x00005f000a007a0c */ /* 0x000fe20004761270 */
[----:B--2---:R-:W-:Y:S01]  /*7fa0*/  IMAD R3, R11, c[0x0][0x198], RZ ;  /* 0x000066000b037a24 */ /* 0x004fe200078e02ff */
[-C--:B------:R-:W-:Y:S01]  /*7fb0*/  LEA R10, P4, R19, R22.reuse, 0x1 ;  /* 0x00000016130a7211 */ /* 0x080fe200078808ff */
[----:B----4-:R1:W-:Y:S01]  /*7fc0*/  @P1 STG.E.U16 [R6.64], R29 ;  /* 0x0000001d06001986 */ /* 0x0103e2000c101506 */
[C---:B------:R-:W-:Y:S01]  /*7fd0*/  ISETP.LT.AND P1, PT, R18.reuse, c[0x0][0x17c], !P0 ;  /* 0x00005f0012007a0c */ /* 0x040fe20004721270 */
[----:B------:R-:W-:Y:S01]  /*7fe0*/  IMAD R18, R18, c[0x0][0x198], RZ ;  /* 0x0000660012127a24 */ /* 0x000fe200078e02ff */
[----:B------:R-:W-:Y:S01]  /*7ff0*/  LEA R2, P5, R3, R22, 0x1 ;  /* 0x0000001603027211 */ /* 0x000fe200078a08ff */
[----:B-----5:R2:W-:Y:S01]  /*8000*/  @P2 STG.E.U16 [R8.64], R31 ;  /* 0x0000001f08002986 */ /* 0x0205e2000c101506 */
[----:B------:R-:W-:-:S02]  /*8010*/  ISETP.LT.AND P2, PT, R11, c[0x0][0x17c], !P0 ;  /* 0x00005f000b007a0c */ /* 0x000fc40004741270 */
[-C--:B------:R-:W-:Y:S02]  /*8020*/  LEA.HI.X.SX32 R11, R19, R24.reuse, 0x1, P4 ;  /* 0x00000018130b7211 */ /* 0x080fe400020f0eff */
[C---:B------:R-:W-:Y:S01]  /*8030*/  ISETP.LT.AND P4, PT, R17.reuse, c[0x0][0x17c], !P0 ;  /* 0x00005f0011007a0c */ /* 0x040fe20004781270 */
[----:B------:R-:W-:Y:S01]  /*8040*/  IMAD R17, R17, c[0x0][0x198], RZ ;  /* 0x0000660011117a24 */ /* 0x000fe200078e02ff */
[----:B------:R-:W-:Y:S01]  /*8050*/  LEA.HI.X.SX32 R3, R3, R24, 0x1, P5 ;  /* 0x0000001803037211 */ /* 0x000fe200028f0eff */
[----:B------:R3:W-:Y:S01]  /*8060*/  @P3 STG.E.U16 [R10.64], R33 ;  /* 0x000000210a003986 */ /* 0x0007e2000c101506 */
[-C--:B0-----:R-:W-:Y:S02]  /*8070*/  LEA R4, P3, R18, R22.reuse, 0x1 ;  /* 0x0000001612047211 */ /* 0x081fe400078608ff */
[----:B-1----:R-:W-:Y:S01]  /*8080*/  LEA R6, P6, R17, R22, 0x1 ;  /* 0x0000001611067211 */ /* 0x002fe200078c08ff */
[----:B--2---:R-:W-:Y:S01]  /*8090*/  IMAD R9, R12, c[0x0][0x198], RZ ;  /* 0x000066000c097a24 */ /* 0x004fe200078e02ff */
[----:B------:R-:W-:Y:S01]  /*80a0*/  PRMT R21, R21, 0x7632, R21 ;  /* 0x0000763215157816 */ /* 0x000fe20000000015 */
[----:B------:R-:W-:Y:S01]  /*80b0*/  @P2 STG.E.U16 [R2.64], R35 ;  /* 0x0000002302002986 */ /* 0x000fe2000c101506 */
[----:B------:R-:W-:-:S02]  /*80c0*/  LEA.HI.X.SX32 R5, R18, R24, 0x1, P3 ;  /* 0x0000001812057211 */ /* 0x000fc400018f0eff */
[----:B------:R-:W-:Y:S02]  /*80d0*/  PRMT R23, R23, 0x7632, R23 ;  /* 0x0000763217177816 */ /* 0x000fe40000000017 */
[----:B------:R-:W-:Y:S01]  /*80e0*/  LEA.HI.X.SX32 R7, R17, R24, 0x1, P6 ;  /* 0x0000001811077211 */ /* 0x000fe200030f0eff */
[----:B------:R0:W-:Y:S01]  /*80f0*/  @P1 STG.E.U16 [R4.64], R21 ;  /* 0x0000001504001986 */ /* 0x0001e2000c101506 */
[C---:B------:R-:W-:Y:S01]  /*8100*/  ISETP.LT.AND P3, PT, R14.reuse, c[0x0][0x17c], !P0 ;  /* 0x00005f000e007a0c */ /* 0x040fe20004761270 */
[----:B------:R-:W-:Y:S01]  /*8110*/  IMAD R14, R14, c[0x0][0x198], RZ ;  /* 0x000066000e0e7a24 */ /* 0x000fe200078e02ff */
[C---:B------:R-:W-:Y:S01]  /*8120*/  ISETP.LT.AND P5, PT, R16.reuse, c[0x0][0x17c], !P0 ;  /* 0x00005f0010007a0c */ /* 0x040fe200047a1270 */
[----:B------:R1:W-:Y:S01]  /*8130*/  @P4 STG.E.U16 [R6.64], R23 ;  /* 0x0000001706004986 */ /* 0x0003e2000c101506 */
[C---:B------:R-:W-:Y:S01]  /*8140*/  ISETP.LT.AND P4, PT, R15.reuse, c[0x0][0x17c], !P0 ;  /* 0x00005f000f007a0c */ /* 0x040fe20004781270 */
[----:B------:R-:W-:Y:S01]  /*8150*/  IMAD R15, R15, c[0x0][0x198], RZ ;  /* 0x000066000f0f7a24 */ /* 0x000fe200078e02ff */
[----:B------:R-:W-:Y:S01]  /*8160*/  PRMT R25, R25, 0x7632, R25 ;  /* 0x0000763219197816 */ /* 0x000fe20000000019 */
[----:B---3--:R-:W-:Y:S01]  /*8170*/  IMAD R11, R13, c[0x0][0x198], RZ ;  /* 0x000066000d0b7a24 */ /* 0x008fe200078e02ff */
[----:B------:R-:W-:Y:S01]  /*8180*/  PRMT R27, R27, 0x7632, R27 ;  /* 0x000076321b1b7816 */ /* 0x000fe2000000001b */
[----:B------:R-:W-:Y:S01]  /*8190*/  IMAD R16, R16, c[0x0][0x198], RZ ;  /* 0x0000660010107a24 */ /* 0x000fe200078e02ff */
[----:B------:R-:W-:Y:S01]  /*81a0*/  PRMT R31, R31, 0x7632, R31 ;  /* 0x000076321f1f7816 */ /* 0x000fe2000000001f */
[----:B------:R-:W-:Y:S01]  /*81b0*/  IMAD R17, R0, c[0x0][0x198], RZ ;  /* 0x0000660000117a24 */ /* 0x000fe200078e02ff */
[----:B0-----:R-:W-:-:S02]  /*81c0*/  LEA R4, P1, R15, R22, 0x1 ;  /* 0x000000160f047211 */ /* 0x001fc400078208ff */
[-C--:B------:R-:W-:Y:S02]  /*81d0*/  LEA R2, P6, R16, R22.reuse, 0x1 ;  /* 0x0000001610027211 */ /* 0x080fe400078c08ff */
[C---:B-1----:R-:W-:Y:S02]  /*81e0*/  LEA R6, P2, R14.reuse, R22, 0x1 ;  /* 0x000000160e067211 */ /* 0x042fe400078408ff */
[----:B------:R-:W-:Y:S02]  /*81f0*/  LEA.HI.X.SX32 R5, R15, R24, 0x1, P1 ;  /* 0x000000180f057211 */ /* 0x000fe400008f0eff */
[----:B------:R-:W-:Y:S02]  /*8200*/  LEA R10, P1, R11, R22, 0x1 ;  /* 0x000000160b0a7211 */ /* 0x000fe400078208ff */
[----:B------:R-:W-:Y:S02]  /*8210*/  LEA.HI.X.SX32 R7, R14, R24, 0x1, P2 ;  /* 0x000000180e077211 */ /* 0x000fe400010f0eff */
[----:B------:R-:W-:-:S02]  /*8220*/  ISETP.LT.AND P2, PT, R12, c[0x0][0x17c], !P0 ;  /* 0x00005f000c007a0c */ /* 0x000fc40004741270 */
[-C--:B------:R-:W-:Y:S02]  /*8230*/  LEA.HI.X.SX32 R11, R11, R24.reuse, 0x1, P1 ;  /* 0x000000180b0b7211 */ /* 0x080fe400008f0eff */
[----:B------:R-:W-:Y:S02]  /*8240*/  LEA.HI.X.SX32 R3, R16, R24, 0x1, P6 ;  /* 0x0000001810037211 */ /* 0x000fe400030f0eff */
[----:B------:R-:W-:Y:S02]  /*8250*/  ISETP.LT.AND P1, PT, R13, c[0x0][0x17c], !P0 ;  /* 0x00005f000d007a0c */ /* 0x000fe40004721270 */
[----:B------:R-:W-:Y:S01]  /*8260*/  ISETP.LT.AND P0, PT, R0, c[0x0][0x17c], !P0 ;  /* 0x00005f0000007a0c */ /* 0x000fe20004701270 */
[----:B------:R0:W-:Y:S01]  /*8270*/  @P5 STG.E.U16 [R2.64], R25 ;  /* 0x0000001902005986 */ /* 0x0001e2000c101506 */
[----:B------:R-:W-:-:S03]  /*8280*/  LEA R8, P6, R9, R22, 0x1 ;  /* 0x0000001609087211 */ /* 0x000fc600078c08ff */
[----:B------:R1:W-:Y:S01]  /*8290*/  @P4 STG.E.U16 [R4.64], R27 ;  /* 0x0000001b04004986 */ /* 0x0003e2000c101506 */
[----:B------:R-:W-:Y:S02]  /*82a0*/  LEA.HI.X.SX32 R9, R9, R24, 0x1, P6 ;  /* 0x0000001809097211 */ /* 0x000fe400030f0eff */
[----:B------:R-:W-:-:S04]  /*82b0*/  LEA R12, P6, R17, R22, 0x1 ;  /* 0x00000016110c7211 */ /* 0x000fc800078c08ff */
[----:B------:R-:W-:Y:S02]  /*82c0*/  LEA.HI.X.SX32 R13, R17, R24, 0x1, P6 ;  /* 0x00000018110d7211 */ /* 0x000fe400030f0eff */
[----:B0-----:R-:W-:Y:S02]  /*82d0*/  PRMT R3, R29, 0x7632, R3 ;  /* 0x000076321d037816 */ /* 0x001fe40000000003 */
[----:B-1----:R-:W-:-:S03]  /*82e0*/  PRMT R5, R33, 0x7632, R5 ;  /* 0x0000763221057816 */ /* 0x002fc60000000005 */
[----:B------:R0:W-:Y:S04]  /*82f0*/  @P3 STG.E.U16 [R6.64], R3 ;  /* 0x0000000306003986 */ /* 0x0001e8000c101506 */
[----:B------:R0:W-:Y:S04]  /*8300*/  @P2 STG.E.U16 [R8.64], R31 ;  /* 0x0000001f08002986 */ /* 0x0001e8000c101506 */
[----:B------:R0:W-:Y:S01]  /*8310*/  @P1 STG.E.U16 [R10.64], R5 ;  /* 0x000000050a001986 */ /* 0x0001e2000c101506 */
[----:B------:R-:W-:Y:S05]  /*8320*/  @!P0 EXIT ;  /* 0x000000000000894d */ /* 0x000fea0003800000 */
[----:B0-----:R-:W-:-:S05]  /*8330*/  PRMT R6, R35, 0x7632, R6 ;  /* 0x0000763223067816 */ /* 0x001fca0000000006 */
[----:B------:R-:W-:Y:S01]  /*8340*/  STG.E.U16 [R12.64], R6 ;  /* 0x000000060c007986 */ /* 0x000fe2000c101506 */
[----:B------:R-:W-:Y:S05]  /*8350*/  EXIT ;  /* 0x000000000000794d */ /* 0x000fea0003800000 */
.L_x_4:
[----:B------:R-:W-:-:S00]  /*8360*/  BRA `(.L_x_4) ;  /* 0xfffffff000007947 */ /* 0x000fc0000383ffff */
[----:B------:R-:W-:-:S00]  /*8370*/  NOP ;  /* 0x0000000000007918 */ /* 0x000fc00000000000 */
        /* <DEDUP_REMOVED lines=8> */
.L_x_5:


//--------------------- .nv.shared.matmul_kernel  --------------------------
	.section	.nv.shared.matmul_kernel,"aw",@nobits
	.sectionflags	@""
	.align	16
